// auto-generated by cutlass_sweep.gemm — config: {"arch": "sm_90", "cluster_m": 2, "cluster_n": 1, "dtype": "e5m2", "stages": 0, "tile_k": 64, "tile_m": 128, "tile_n": 64}
#include "cutlass/cutlass.h"
#include "cutlass/gemm/collective/collective_builder.hpp"
#include "cutlass/gemm/device/gemm_universal_adapter.h"
#include "cutlass/gemm/kernel/gemm_universal.hpp"
#include "cutlass/epilogue/collective/collective_builder.hpp"

using ElemA = cutlass::float_e5m2_t;
using ElemB = cutlass::float_e5m2_t;
using ElemCD = cutlass::float_e5m2_t;
using Acc  = float;
using TileShape    = cute::Shape<cute::_128, cute::_64, cute::_64>;
using ClusterShape = cute::Shape<cute::_2, cute::_1, cute::_1>;

using CollectiveEpilogue = typename cutlass::epilogue::collective::CollectiveBuilder<
    cutlass::arch::Sm90, cutlass::arch::OpClassTensorOp,
    TileShape, ClusterShape,
    cutlass::epilogue::collective::EpilogueTileAuto,
    Acc, Acc,
    ElemCD, cutlass::layout::RowMajor, 128 / cutlass::sizeof_bits<ElemCD>::value,
    ElemCD, cutlass::layout::RowMajor, 128 / cutlass::sizeof_bits<ElemCD>::value,
    cutlass::epilogue::collective::EpilogueScheduleAuto
  >::CollectiveOp;

using CollectiveMainloop = typename cutlass::gemm::collective::CollectiveBuilder<
    cutlass::arch::Sm90, cutlass::arch::OpClassTensorOp,
    ElemA, cutlass::layout::RowMajor, 128 / cutlass::sizeof_bits<ElemA>::value,
    ElemB, cutlass::layout::ColumnMajor, 128 / cutlass::sizeof_bits<ElemB>::value,
    Acc,
    TileShape, ClusterShape,
    cutlass::gemm::collective::StageCountAutoCarveout<static_cast<int>(sizeof(typename CollectiveEpilogue::SharedStorage))>,
    cutlass::gemm::collective::KernelScheduleAuto
  >::CollectiveOp;

using GemmKernel = cutlass::gemm::kernel::GemmUniversal<
    cute::Shape<int,int,int,int>,
    CollectiveMainloop,
    CollectiveEpilogue
>;
using Gemm = cutlass::gemm::device::GemmUniversalAdapter<GemmKernel>;

// Force the device kernel symbol into the cubin without needing a host main.
auto* _anchor = &cutlass::device_kernel<GemmKernel>;


// ===== COMPILED SASS (sm_90a) =====

	.target	sm_90a

	.elftype	@"ET_EXEC"


//--------------------- .note.nv.tkinfo           --------------------------
	.section	.note.nv.tkinfo,"",@"SHT_NOTE"
	.sectionflags	@"SHF_NOTE_NV_TKINFO"
	.tkinfo
        /*0018*/ 	.word	0x00000002
        /*0030*/ 	.string	""
        /*0030*/ 	.string	"ptxas"
        /*0030*/ 	.string	"Cuda compilation tools, release 13.0, V13.0.88"
        /*0030*/ 	.string	"Build cuda_13.0.r13.0/compiler.36424714_0"
        /*0030*/ 	.string	"-arch sm_90a -m 64 "



//--------------------- .note.nv.cuinfo           --------------------------
	.section	.note.nv.cuinfo,"",@"SHT_NOTE"
	.sectionflags	@"SHF_NOTE_NV_CUINFO"
        /*0018*/ 	.short	0x0002
        /*001a*/ 	.short	0x005a
        /*001c*/ 	.short	0x0082
	.zero		2


//--------------------- .nv.info                  --------------------------
	.section	.nv.info,"",@"SHT_CUDA_INFO"
	.align	4


	//----- nvinfo : EIATTR_REGCOUNT
	.align		4
        /*0000*/ 	.byte	0x04, 0x2f
        /*0002*/ 	.short	(.L_12 - .L_11)
	.align		4
.L_11:
        /*0004*/ 	.word	index@(_ZN7cutlass13device_kernelINS_4gemm6kernel13GemmUniversalIN4cute5tupleIJiiiiEEENS1_10collective13CollectiveMmaINS1_37MainloopSm90TmaGmmaWarpSpecializedFP8ILi18ENS5_IJNS4_1CILi2EEENSA_ILi1EEESC_EEENS1_35KernelTmaWarpSpecializedCooperativeEEENS5_IJNSA_ILi128EEENSA_ILi64EEESH_EEENS_12float_e5m2_tENS5_IJlSC_lEEESJ_SK_NS4_8TiledMMAINS4_8MMA_AtomIJNS4_4SM904GMMA30MMA_64x64x32_F32E5M2E5M2_SS_TNILNSO_7ScaleInE1ELSQ_1EEEEEENS4_6LayoutISD_NS5_IJSC_NSA_ILi0EEESU_EEEEENS5_IJNS4_10UnderscoreESX_SX_EEEEENS4_13SM90_TMA_LOADENS4_14ComposedLayoutINS4_7SwizzleILi2ELi4ELi3EEENS4_18smem_ptr_flag_bitsILi8EEENST_INS5_IJNSA_ILi8EEESH_EEENS5_IJSH_SC_EEEEEEEvNS4_8identityENS4_23SM90_TMA_LOAD_MULTICASTES1A_vS1B_EENS_8epilogue10collective6detail29Sm90TmaWarpSpecializedAdapterINS1F_15DefaultEpilogueISJ_SK_SK_NS1E_6thread17LinearCombinationISJ_Li1EffLNS1J_9ScaleType4KindE0ELNS_15FloatRoundStyleE2ESJ_EENS1_15EpilogueDefaultEEEEEvvEEEEvNT_6ParamsE)
        /*0008*/ 	.word	0x000000a8


	//----- nvinfo : EIATTR_FRAME_SIZE
	.align		4
.L_12:
        /*000c*/ 	.byte	0x04, 0x11
        /*000e*/ 	.short	(.L_14 - .L_13)
	.align		4
.L_13:
        /*0010*/ 	.word	index@(_ZN7cutlass13device_kernelINS_4gemm6kernel13GemmUniversalIN4cute5tupleIJiiiiEEENS1_10collective13CollectiveMmaINS1_37MainloopSm90TmaGmmaWarpSpecializedFP8ILi18ENS5_IJNS4_1CILi2EEENSA_ILi1EEESC_EEENS1_35KernelTmaWarpSpecializedCooperativeEEENS5_IJNSA_ILi128EEENSA_ILi64EEESH_EEENS_12float_e5m2_tENS5_IJlSC_lEEESJ_SK_NS4_8TiledMMAINS4_8MMA_AtomIJNS4_4SM904GMMA30MMA_64x64x32_F32E5M2E5M2_SS_TNILNSO_7ScaleInE1ELSQ_1EEEEEENS4_6LayoutISD_NS5_IJSC_NSA_ILi0EEESU_EEEEENS5_IJNS4_10UnderscoreESX_SX_EEEEENS4_13SM90_TMA_LOADENS4_14ComposedLayoutINS4_7SwizzleILi2ELi4ELi3EEENS4_18smem_ptr_flag_bitsILi8EEENST_INS5_IJNSA_ILi8EEESH_EEENS5_IJSH_SC_EEEEEEEvNS4_8identityENS4_23SM90_TMA_LOAD_MULTICASTES1A_vS1B_EENS_8epilogue10collective6detail29Sm90TmaWarpSpecializedAdapterINS1F_15DefaultEpilogueISJ_SK_SK_NS1E_6thread17LinearCombinationISJ_Li1EffLNS1J_9ScaleType4KindE0ELNS_15FloatRoundStyleE2ESJ_EENS1_15EpilogueDefaultEEEEEvvEEEEvNT_6ParamsE)
        /*0014*/ 	.word	0x00000000


	//----- nvinfo : EIATTR_MIN_STACK_SIZE
	.align		4
.L_14:
        /*0018*/ 	.byte	0x04, 0x12
        /*001a*/ 	.short	(.L_16 - .L_15)
	.align		4
.L_15:
        /*001c*/ 	.word	index@(_ZN7cutlass13device_kernelINS_4gemm6kernel13GemmUniversalIN4cute5tupleIJiiiiEEENS1_10collective13CollectiveMmaINS1_37MainloopSm90TmaGmmaWarpSpecializedFP8ILi18ENS5_IJNS4_1CILi2EEENSA_ILi1EEESC_EEENS1_35KernelTmaWarpSpecializedCooperativeEEENS5_IJNSA_ILi128EEENSA_ILi64EEESH_EEENS_12float_e5m2_tENS5_IJlSC_lEEESJ_SK_NS4_8TiledMMAINS4_8MMA_AtomIJNS4_4SM904GMMA30MMA_64x64x32_F32E5M2E5M2_SS_TNILNSO_7ScaleInE1ELSQ_1EEEEEENS4_6LayoutISD_NS5_IJSC_NSA_ILi0EEESU_EEEEENS5_IJNS4_10UnderscoreESX_SX_EEEEENS4_13SM90_TMA_LOADENS4_14ComposedLayoutINS4_7SwizzleILi2ELi4ELi3EEENS4_18smem_ptr_flag_bitsILi8EEENST_INS5_IJNSA_ILi8EEESH_EEENS5_IJSH_SC_EEEEEEEvNS4_8identityENS4_23SM90_TMA_LOAD_MULTICASTES1A_vS1B_EENS_8epilogue10collective6detail29Sm90TmaWarpSpecializedAdapterINS1F_15DefaultEpilogueISJ_SK_SK_NS1E_6thread17LinearCombinationISJ_Li1EffLNS1J_9ScaleType4KindE0ELNS_15FloatRoundStyleE2ESJ_EENS1_15EpilogueDefaultEEEEEvvEEEEvNT_6ParamsE)
        /*0020*/ 	.word	0x00000000
.L_16:


//--------------------- .nv.compat                --------------------------
	.section	.nv.compat,"",@"SHT_CUDA_COMPAT_INFO"
	.align	4
        /*0000*/ 	.byte	0x02, 0x09, 0x01, 0x00, 0x02, 0x02, 0x04, 0x00, 0x02, 0x05, 0x05, 0x00, 0x03, 0x07, 0x01, 0x01
        /*0010*/ 	.byte	0x02, 0x03, 0x01, 0x00, 0x02, 0x06, 0x01, 0x00, 0x04, 0x0b, 0x08, 0x00, 0x00, 0x00, 0x00, 0x00
        /*0020*/ 	.byte	0x00, 0x00, 0x00, 0x00


//--------------------- .nv.info._ZN7cutlass13device_kernelINS_4gemm6kernel13GemmUniversalIN4cute5tupleIJiiiiEEENS1_10collective13CollectiveMmaINS1_37MainloopSm90TmaGmmaWarpSpecializedFP8ILi18ENS5_IJNS4_1CILi2EEENSA_ILi1EEESC_EEENS1_35KernelTmaWarpSpecializedCooperativeEEENS5_IJNSA_ILi128EEENSA_ILi64EEESH_EEENS_12float_e5m2_tENS5_IJlSC_lEEESJ_SK_NS4_8TiledMMAINS4_8MMA_AtomIJNS4_4SM904GMMA30MMA_64x64x32_F32E5M2E5M2_SS_TNILNSO_7ScaleInE1ELSQ_1EEEEEENS4_6LayoutISD_NS5_IJSC_NSA_ILi0EEESU_EEEEENS5_IJNS4_10UnderscoreESX_SX_EEEEENS4_13SM90_TMA_LOADENS4_14ComposedLayoutINS4_7SwizzleILi2ELi4ELi3EEENS4_18smem_ptr_flag_bitsILi8EEENST_INS5_IJNSA_ILi8EEESH_EEENS5_IJSH_SC_EEEEEEEvNS4_8identityENS4_23SM90_TMA_LOAD_MULTICASTES1A_vS1B_EENS_8epilogue10collective6detail29Sm90TmaWarpSpecializedAdapterINS1F_15DefaultEpilogueISJ_SK_SK_NS1E_6thread17LinearCombinationISJ_Li1EffLNS1J_9ScaleType4KindE0ELNS_15FloatRoundStyleE2ESJ_EENS1_15EpilogueDefaultEEEEEvvEEEEvNT_6ParamsE --------------------------
	.section	.nv.info._ZN7cutlass13device_kernelINS_4gemm6kernel13GemmUniversalIN4cute5tupleIJiiiiEEENS1_10collective13CollectiveMmaINS1_37MainloopSm90TmaGmmaWarpSpecializedFP8ILi18ENS5_IJNS4_1CILi2EEENSA_ILi1EEESC_EEENS1_35KernelTmaWarpSpecializedCooperativeEEENS5_IJNSA_ILi128EEENSA_ILi64EEESH_EEENS_12float_e5m2_tENS5_IJlSC_lEEESJ_SK_NS4_8TiledMMAINS4_8MMA_AtomIJNS4_4SM904GMMA30MMA_64x64x32_F32E5M2E5M2_SS_TNILNSO_7ScaleInE1ELSQ_1EEEEEENS4_6LayoutISD_NS5_IJSC_NSA_ILi0EEESU_EEEEENS5_IJNS4_10UnderscoreESX_SX_EEEEENS4_13SM90_TMA_LOADENS4_14ComposedLayoutINS4_7SwizzleILi2ELi4ELi3EEENS4_18smem_ptr_flag_bitsILi8EEENST_INS5_IJNSA_ILi8EEESH_EEENS5_IJSH_SC_EEEEEEEvNS4_8identityENS4_23SM90_TMA_LOAD_MULTICASTES1A_vS1B_EENS_8epilogue10collective6detail29Sm90TmaWarpSpecializedAdapterINS1F_15DefaultEpilogueISJ_SK_SK_NS1E_6thread17LinearCombinationISJ_Li1EffLNS1J_9ScaleType4KindE0ELNS_15FloatRoundStyleE2ESJ_EENS1_15EpilogueDefaultEEEEEvvEEEEvNT_6ParamsE,"",@"SHT_CUDA_INFO"
	.sectionflags	@""
	.align	4


	//----- nvinfo : EIATTR_CUDA_API_VERSION
	.align		4
        /*0000*/ 	.byte	0x04, 0x37
        /*0002*/ 	.short	(.L_18 - .L_17)
.L_17:
        /*0004*/ 	.word	0x00000082


	//----- nvinfo : EIATTR_KPARAM_INFO
	.align		4
.L_18:
        /*0008*/ 	.byte	0x04, 0x17
        /*000a*/ 	.short	(.L_20 - .L_19)
.L_19:
        /*000c*/ 	.word	0x00000000
        /*0010*/ 	.short	0x0000
        /*0012*/ 	.short	0x0070
        /*0014*/ 	.byte	0x00, 0xf0, 0x01, 0x10


	//----- nvinfo : EIATTR_SPARSE_MMA_MASK
	.align		4
.L_20:
        /*0018*/ 	.byte	0x03, 0x50
        /*001a*/ 	.short	0x0000


	//----- nvinfo : EIATTR_MAXREG_COUNT
	.align		4
        /*001c*/ 	.byte	0x03, 0x1b
        /*001e*/ 	.short	0x00a8


	//----- nvinfo : EIATTR_NUM_BARRIERS
	.align		4
        /*0020*/ 	.byte	0x02, 0x4c
        /*0022*/ 	.byte	0x01
	.zero		1


	//----- nvinfo : EIATTR_MERCURY_ISA_VERSION
	.align		4
        /*0024*/ 	.byte	0x03, 0x5f
        /*0026*/ 	.short	0x0101


	//----- nvinfo : EIATTR_INT_WARP_WIDE_INSTR_OFFSETS
	.align		4
        /*0028*/ 	.byte	0x04, 0x31
        /*002a*/ 	.short	(.L_22 - .L_21)


	//   ....[0]....
.L_21:
        /*002c*/ 	.word	0x00000660


	//   ....[1]....
        /*0030*/ 	.word	0x00000790


	//   ....[2]....
        /*0034*/ 	.word	0x00000870


	//----- nvinfo : EIATTR_COOP_GROUP_MASK_REGIDS
	.align		4
.L_22:
        /*0038*/ 	.byte	0x04, 0x29
        /*003a*/ 	.short	(.L_24 - .L_23)


	//   ....[0]....
.L_23:
        /*003c*/ 	.word	0xffffffff


	//   ....[1]....
        /*0040*/ 	.word	0xffffffff


	//   ....[2]....
        /*0044*/ 	.word	0xffffffff


	//   ....[3]....
        /*0048*/ 	.word	0xffffffff


	//   ....[4]....
        /*004c*/ 	.word	0xffffffff


	//   ....[5]....
        /*0050*/ 	.word	0xffffffff


	//----- nvinfo : EIATTR_COOP_GROUP_INSTR_OFFSETS
	.align		4
.L_24:
        /*0054*/ 	.byte	0x04, 0x28
        /*0056*/ 	.short	(.L_26 - .L_25)


	//   ....[0]....
.L_25:
        /*0058*/ 	.word	0x00000060


	//   ....[1]....
        /*005c*/ 	.word	0x00000070


	//   ....[2]....
        /*0060*/ 	.word	0x00000130


	//   ....[3]....
        /*0064*/ 	.word	0x000004c0


	//   ....[4]....
        /*0068*/ 	.word	0x000009e0


	//   ....[5]....
        /*006c*/ 	.word	0x00001450


	//----- nvinfo : EIATTR_REG_RECONFIG
	.align		4
.L_26:
        /*0070*/ 	.byte	0x01, 0x54
	.zero		2


	//----- nvinfo : EIATTR_MBARRIER_INSTR_OFFSETS
	.align		4
        /*0074*/ 	.byte	0x04, 0x39
        /*0076*/ 	.short	(.L_28 - .L_27)


	//   ....[0]....
.L_27:
        /*0078*/ 	.word	0x00000250
        /*007c*/ 	.word	0x000000ff
        /*0080*/ 	.word	0x00000000
        /*0084*/ 	.short	0x0100
        /*0086*/ 	.byte	0x08
	.zero		1


	//   ....[1]....
        /*0088*/ 	.word	0x00000260
        /*008c*/ 	.word	0x000000ff
        /*0090*/ 	.word	0x00000090
        /*0094*/ 	.short	0x0100
        /*0096*/ 	.byte	0x08
	.zero		1


	//   ....[2]....
        /*0098*/ 	.word	0x00000270
        /*009c*/ 	.word	0x000000ff
        /*00a0*/ 	.word	0x00000008
        /*00a4*/ 	.short	0x0100
        /*00a6*/ 	.byte	0x08
	.zero		1


	//   ....[3]....
        /*00a8*/ 	.word	0x00000280
        /*00ac*/ 	.word	0x000000ff
        /*00b0*/ 	.word	0x00000098
        /*00b4*/ 	.short	0x0100
        /*00b6*/ 	.byte	0x08
	.zero		1


	//   ....[4]....
        /*00b8*/ 	.word	0x00000290
        /*00bc*/ 	.word	0x000000ff
        /*00c0*/ 	.word	0x00000010
        /*00c4*/ 	.short	0x0100
        /*00c6*/ 	.byte	0x08
	.zero		1


	//   ....[5]....
        /*00c8*/ 	.word	0x000002a0
        /*00cc*/ 	.word	0x000000ff
        /*00d0*/ 	.word	0x000000a0
        /*00d4*/ 	.short	0x0100
        /*00d6*/ 	.byte	0x08
	.zero		1


	//   ....[6]....
        /*00d8*/ 	.word	0x000002b0
        /*00dc*/ 	.word	0x000000ff
        /*00e0*/ 	.word	0x00000018
        /*00e4*/ 	.short	0x0100
        /*00e6*/ 	.byte	0x08
	.zero		1


	//   ....[7]....
        /*00e8*/ 	.word	0x000002c0
        /*00ec*/ 	.word	0x000000ff
        /*00f0*/ 	.word	0x000000a8
        /*00f4*/ 	.short	0x0100
        /*00f6*/ 	.byte	0x08
	.zero		1


	//   ....[8]....
        /*00f8*/ 	.word	0x000002d0
        /*00fc*/ 	.word	0x000000ff
        /*0100*/ 	.word	0x00000020
        /*0104*/ 	.short	0x0100
        /*0106*/ 	.byte	0x08
	.zero		1


	//   ....[9]....
        /*0108*/ 	.word	0x000002e0
        /*010c*/ 	.word	0x000000ff
        /*0110*/ 	.word	0x000000b0
        /*0114*/ 	.short	0x0100
        /*0116*/ 	.byte	0x08
	.zero		1


	//   ....[10]....
        /*0118*/ 	.word	0x000002f0
        /*011c*/ 	.word	0x000000ff
        /*0120*/ 	.word	0x00000028
        /*0124*/ 	.short	0x0100
        /*0126*/ 	.byte	0x08
	.zero		1


	//   ....[11]....
        /*0128*/ 	.word	0x00000300
        /*012c*/ 	.word	0x000000ff
        /*0130*/ 	.word	0x000000b8
        /*0134*/ 	.short	0x0100
        /*0136*/ 	.byte	0x08
	.zero		1


	//   ....[12]....
        /*0138*/ 	.word	0x00000310
        /*013c*/ 	.word	0x000000ff
        /*0140*/ 	.word	0x00000030
        /*0144*/ 	.short	0x0100
        /*0146*/ 	.byte	0x08
	.zero		1


	//   ....[13]....
        /*0148*/ 	.word	0x00000320
        /*014c*/ 	.word	0x000000ff
        /*0150*/ 	.word	0x000000c0
        /*0154*/ 	.short	0x0100
        /*0156*/ 	.byte	0x08
	.zero		1


	//   ....[14]....
        /*0158*/ 	.word	0x00000330
        /*015c*/ 	.word	0x000000ff
        /*0160*/ 	.word	0x00000038
        /*0164*/ 	.short	0x0100
        /*0166*/ 	.byte	0x08
	.zero		1


	//   ....[15]....
        /*0168*/ 	.word	0x00000340
        /*016c*/ 	.word	0x000000ff
        /*0170*/ 	.word	0x000000c8
        /*0174*/ 	.short	0x0100
        /*0176*/ 	.byte	0x08
	.zero		1


	//   ....[16]....
        /*0178*/ 	.word	0x00000350
        /*017c*/ 	.word	0x000000ff
        /*0180*/ 	.word	0x00000040
        /*0184*/ 	.short	0x0100
        /*0186*/ 	.byte	0x08
	.zero		1


	//   ....[17]....
        /*0188*/ 	.word	0x00000360
        /*018c*/ 	.word	0x000000ff
        /*0190*/ 	.word	0x000000d0
        /*0194*/ 	.short	0x0100
        /*0196*/ 	.byte	0x08
	.zero		1


	//   ....[18]....
        /*0198*/ 	.word	0x00000370
        /*019c*/ 	.word	0x000000ff
        /*01a0*/ 	.word	0x00000048
        /*01a4*/ 	.short	0x0100
        /*01a6*/ 	.byte	0x08
	.zero		1


	//   ....[19]....
        /*01a8*/ 	.word	0x00000380
        /*01ac*/ 	.word	0x000000ff
        /*01b0*/ 	.word	0x000000d8
        /*01b4*/ 	.short	0x0100
        /*01b6*/ 	.byte	0x08
	.zero		1


	//   ....[20]....
        /*01b8*/ 	.word	0x00000390
        /*01bc*/ 	.word	0x000000ff
        /*01c0*/ 	.word	0x00000050
        /*01c4*/ 	.short	0x0100
        /*01c6*/ 	.byte	0x08
	.zero		1


	//   ....[21]....
        /*01c8*/ 	.word	0x000003a0
        /*01cc*/ 	.word	0x000000ff
        /*01d0*/ 	.word	0x000000e0
        /*01d4*/ 	.short	0x0100
        /*01d6*/ 	.byte	0x08
	.zero		1


	//   ....[22]....
        /*01d8*/ 	.word	0x000003b0
        /*01dc*/ 	.word	0x000000ff
        /*01e0*/ 	.word	0x00000058
        /*01e4*/ 	.short	0x0100
        /*01e6*/ 	.byte	0x08
	.zero		1


	//   ....[23]....
        /*01e8*/ 	.word	0x000003c0
        /*01ec*/ 	.word	0x000000ff
        /*01f0*/ 	.word	0x000000e8
        /*01f4*/ 	.short	0x0100
        /*01f6*/ 	.byte	0x08
	.zero		1


	//   ....[24]....
        /*01f8*/ 	.word	0x000003d0
        /*01fc*/ 	.word	0x000000ff
        /*0200*/ 	.word	0x00000060
        /*0204*/ 	.short	0x0100
        /*0206*/ 	.byte	0x08
	.zero		1


	//   ....[25]....
        /*0208*/ 	.word	0x000003e0
        /*020c*/ 	.word	0x000000ff
        /*0210*/ 	.word	0x000000f0
        /*0214*/ 	.short	0x0100
        /*0216*/ 	.byte	0x08
	.zero		1


	//   ....[26]....
        /*0218*/ 	.word	0x000003f0
        /*021c*/ 	.word	0x000000ff
        /*0220*/ 	.word	0x00000068
        /*0224*/ 	.short	0x0100
        /*0226*/ 	.byte	0x08
	.zero		1


	//   ....[27]....
        /*0228*/ 	.word	0x00000400
        /*022c*/ 	.word	0x000000ff
        /*0230*/ 	.word	0x000000f8
        /*0234*/ 	.short	0x0100
        /*0236*/ 	.byte	0x08
	.zero		1


	//   ....[28]....
        /*0238*/ 	.word	0x00000410
        /*023c*/ 	.word	0x000000ff
        /*0240*/ 	.word	0x00000070
        /*0244*/ 	.short	0x0100
        /*0246*/ 	.byte	0x08
	.zero		1


	//   ....[29]....
        /*0248*/ 	.word	0x00000420
        /*024c*/ 	.word	0x000000ff
        /*0250*/ 	.word	0x00000100
        /*0254*/ 	.short	0x0100
        /*0256*/ 	.byte	0x08
	.zero		1


	//   ....[30]....
        /*0258*/ 	.word	0x00000430
        /*025c*/ 	.word	0x000000ff
        /*0260*/ 	.word	0x00000078
        /*0264*/ 	.short	0x0100
        /*0266*/ 	.byte	0x08
	.zero		1


	//   ....[31]....
        /*0268*/ 	.word	0x00000440
        /*026c*/ 	.word	0x000000ff
        /*0270*/ 	.word	0x00000108
        /*0274*/ 	.short	0x0100
        /*0276*/ 	.byte	0x08
	.zero		1


	//   ....[32]....
        /*0278*/ 	.word	0x00000450
        /*027c*/ 	.word	0x000000ff
        /*0280*/ 	.word	0x00000080
        /*0284*/ 	.short	0x0100
        /*0286*/ 	.byte	0x08
	.zero		1


	//   ....[33]....
        /*0288*/ 	.word	0x00000460
        /*028c*/ 	.word	0x000000ff
        /*0290*/ 	.word	0x00000110
        /*0294*/ 	.short	0x0100
        /*0296*/ 	.byte	0x08
	.zero		1


	//   ....[34]....
        /*0298*/ 	.word	0x00000470
        /*029c*/ 	.word	0x000000ff
        /*02a0*/ 	.word	0x00000088
        /*02a4*/ 	.short	0x0100
        /*02a6*/ 	.byte	0x08
	.zero		1


	//   ....[35]....
        /*02a8*/ 	.word	0x00000480
        /*02ac*/ 	.word	0x000000ff
        /*02b0*/ 	.word	0x00000118
        /*02b4*/ 	.short	0x0100
        /*02b6*/ 	.byte	0x08
	.zero		1


	//   ....[36]....
        /*02b8*/ 	.word	0x000008f0
        /*02bc*/ 	.word	0x000000ff
        /*02c0*/ 	.word	0x00000130
        /*02c4*/ 	.short	0x0100
        /*02c6*/ 	.byte	0x06
	.zero		1


	//   ....[37]....
        /*02c8*/ 	.word	0x00000980
        /*02cc*/ 	.word	0x000000ff
        /*02d0*/ 	.word	0x00000138
        /*02d4*/ 	.short	0x0100
        /*02d6*/ 	.byte	0x06
	.zero		1


	//   ....[38]....
        /*02d8*/ 	.word	0x00001790
        /*02dc*/ 	.word	0x000000ff
        /*02e0*/ 	.word	0x00000000
        /*02e4*/ 	.short	0x010a
        /*02e6*/ 	.byte	0x06
	.zero		1


	//   ....[39]....
        /*02e8*/ 	.word	0x000017d0
        /*02ec*/ 	.word	0x000000ff
        /*02f0*/ 	.word	0x00000000
        /*02f4*/ 	.short	0x010a
        /*02f6*/ 	.byte	0x06
	.zero		1


	//   ....[40]....
        /*02f8*/ 	.word	0x00001e10
        /*02fc*/ 	.word	0x000000ff
        /*0300*/ 	.word	0x00000000
        /*0304*/ 	.short	0x010a
        /*0306*/ 	.byte	0x0c
	.zero		1


	//   ....[41]....
        /*0308*/ 	.word	0x00001e50
        /*030c*/ 	.word	0x000000ff
        /*0310*/ 	.word	0x00000000
        /*0314*/ 	.short	0x010a
        /*0316*/ 	.byte	0x0c
	.zero		1


	//   ....[42]....
        /*0318*/ 	.word	0x00002280
        /*031c*/ 	.word	0x0000000a
        /*0320*/ 	.word	0x00000000
        /*0324*/ 	.short	0x0101
        /*0326*/ 	.byte	0x3f
	.zero		1


	//   ....[43]....
        /*0328*/ 	.word	0x00002720
        /*032c*/ 	.word	0x00000008
        /*0330*/ 	.word	0x00000000
        /*0334*/ 	.short	0x0101
        /*0336*/ 	.byte	0x3f
	.zero		1


	//   ....[44]....
        /*0338*/ 	.word	0x00005fe0
        /*033c*/ 	.word	0x00000015
        /*0340*/ 	.word	0x00000090
        /*0344*/ 	.short	0x010a
        /*0346*/ 	.byte	0x3f
	.zero		1


	//   ....[45]....
        /*0348*/ 	.word	0x00006360
        /*034c*/ 	.word	0x00000008
        /*0350*/ 	.word	0x00000138
        /*0354*/ 	.short	0x0101
        /*0356*/ 	.byte	0x3f
	.zero		1


	//   ....[46]....
        /*0358*/ 	.word	0x00006a90
        /*035c*/ 	.word	0x00000007
        /*0360*/ 	.word	0x00000000
        /*0364*/ 	.short	0x010a
        /*0366*/ 	.byte	0x3f
	.zero		1


	//   ....[47]....
        /*0368*/ 	.word	0x00006b10
        /*036c*/ 	.word	0x00000008
        /*0370*/ 	.word	0x00000000
        /*0374*/ 	.short	0x010a
        /*0376*/ 	.byte	0x3f
	.zero		1


	//   ....[48]....
        /*0378*/ 	.word	0x00006ba0
        /*037c*/ 	.word	0x00000009
        /*0380*/ 	.word	0x00000000
        /*0384*/ 	.short	0x010a
        /*0386*/ 	.byte	0x3f
	.zero		1


	//   ....[49]....
        /*0388*/ 	.word	0x00006c30
        /*038c*/ 	.word	0x00000008
        /*0390*/ 	.word	0x00000000
        /*0394*/ 	.short	0x010a
        /*0396*/ 	.byte	0x3f
	.zero		1


	//   ....[50]....
        /*0398*/ 	.word	0x00006cc0
        /*039c*/ 	.word	0x00000009
        /*03a0*/ 	.word	0x00000000
        /*03a4*/ 	.short	0x010a
        /*03a6*/ 	.byte	0x3f
	.zero		1


	//   ....[51]....
        /*03a8*/ 	.word	0x00006d50
        /*03ac*/ 	.word	0x00000008
        /*03b0*/ 	.word	0x00000000
        /*03b4*/ 	.short	0x010a
        /*03b6*/ 	.byte	0x3f
	.zero		1


	//   ....[52]....
        /*03b8*/ 	.word	0x00006de0
        /*03bc*/ 	.word	0x00000009
        /*03c0*/ 	.word	0x00000000
        /*03c4*/ 	.short	0x010a
        /*03c6*/ 	.byte	0x3f
	.zero		1


	//   ....[53]....
        /*03c8*/ 	.word	0x00006e70
        /*03cc*/ 	.word	0x00000008
        /*03d0*/ 	.word	0x00000000
        /*03d4*/ 	.short	0x010a
        /*03d6*/ 	.byte	0x3f
	.zero		1


	//   ....[54]....
        /*03d8*/ 	.word	0x00006f00
        /*03dc*/ 	.word	0x00000009
        /*03e0*/ 	.word	0x00000000
        /*03e4*/ 	.short	0x010a
        /*03e6*/ 	.byte	0x3f
	.zero		1


	//   ....[55]....
        /*03e8*/ 	.word	0x00006f90
        /*03ec*/ 	.word	0x00000008
        /*03f0*/ 	.word	0x00000000
        /*03f4*/ 	.short	0x010a
        /*03f6*/ 	.byte	0x3f
	.zero		1


	//   ....[56]....
        /*03f8*/ 	.word	0x00007020
        /*03fc*/ 	.word	0x00000009
        /*0400*/ 	.word	0x00000000
        /*0404*/ 	.short	0x010a
        /*0406*/ 	.byte	0x3f
	.zero		1


	//   ....[57]....
        /*0408*/ 	.word	0x000070b0
        /*040c*/ 	.word	0x00000008
        /*0410*/ 	.word	0x00000000
        /*0414*/ 	.short	0x010a
        /*0416*/ 	.byte	0x3f
	.zero		1


	//   ....[58]....
        /*0418*/ 	.word	0x00007140
        /*041c*/ 	.word	0x00000009
        /*0420*/ 	.word	0x00000000
        /*0424*/ 	.short	0x010a
        /*0426*/ 	.byte	0x3f
	.zero		1


	//   ....[59]....
        /*0428*/ 	.word	0x000071d0
        /*042c*/ 	.word	0x00000008
        /*0430*/ 	.word	0x00000000
        /*0434*/ 	.short	0x010a
        /*0436*/ 	.byte	0x3f
	.zero		1


	//   ....[60]....
        /*0438*/ 	.word	0x00007260
        /*043c*/ 	.word	0x00000009
        /*0440*/ 	.word	0x00000000
        /*0444*/ 	.short	0x010a
        /*0446*/ 	.byte	0x3f
	.zero		1


	//   ....[61]....
        /*0448*/ 	.word	0x000072f0
        /*044c*/ 	.word	0x00000008
        /*0450*/ 	.word	0x00000000
        /*0454*/ 	.short	0x010a
        /*0456*/ 	.byte	0x3f
	.zero		1


	//   ....[62]....
        /*0458*/ 	.word	0x00007380
        /*045c*/ 	.word	0x0000000b
        /*0460*/ 	.word	0x00000000
        /*0464*/ 	.short	0x010a
        /*0466*/ 	.byte	0x3f
	.zero		1


	//   ....[63]....
        /*0468*/ 	.word	0x00007410
        /*046c*/ 	.word	0x00000003
        /*0470*/ 	.word	0x00000000
        /*0474*/ 	.short	0x010a
        /*0476*/ 	.byte	0x3f
	.zero		1


	//   ....[64]....
        /*0478*/ 	.word	0x00007480
        /*047c*/ 	.word	0x00000009
        /*0480*/ 	.word	0x00000000
        /*0484*/ 	.short	0x010a
        /*0486*/ 	.byte	0x3f
	.zero		1


	//   ....[65]....
        /*0488*/ 	.word	0x000074e0
        /*048c*/ 	.word	0x0000000b
        /*0490*/ 	.word	0x00000000
        /*0494*/ 	.short	0x010a
        /*0496*/ 	.byte	0x3f
	.zero		1


	//   ....[66]....
        /*0498*/ 	.word	0x000075b0
        /*049c*/ 	.word	0x00000015
        /*04a0*/ 	.word	0x00000090
        /*04a4*/ 	.short	0x010a
        /*04a6*/ 	.byte	0x3f
	.zero		1


	//   ....[67]....
        /*04a8*/ 	.word	0x00007680
        /*04ac*/ 	.word	0x00000007
        /*04b0*/ 	.word	0x00000000
        /*04b4*/ 	.short	0x010a
        /*04b6*/ 	.byte	0x3f
	.zero		1


	//   ....[68]....
        /*04b8*/ 	.word	0x000076d0
        /*04bc*/ 	.word	0x00000008
        /*04c0*/ 	.word	0x00000000
        /*04c4*/ 	.short	0x010a
        /*04c6*/ 	.byte	0x3f
	.zero		1


	//   ....[69]....
        /*04c8*/ 	.word	0x00007720
        /*04cc*/ 	.word	0x00000009
        /*04d0*/ 	.word	0x00000000
        /*04d4*/ 	.short	0x010a
        /*04d6*/ 	.byte	0x3f
	.zero		1


	//   ....[70]....
        /*04d8*/ 	.word	0x00007770
        /*04dc*/ 	.word	0x00000008
        /*04e0*/ 	.word	0x00000000
        /*04e4*/ 	.short	0x010a
        /*04e6*/ 	.byte	0x3f
	.zero		1


	//   ....[71]....
        /*04e8*/ 	.word	0x000077c0
        /*04ec*/ 	.word	0x00000009
        /*04f0*/ 	.word	0x00000000
        /*04f4*/ 	.short	0x010a
        /*04f6*/ 	.byte	0x3f
	.zero		1


	//   ....[72]....
        /*04f8*/ 	.word	0x00007810
        /*04fc*/ 	.word	0x00000008
        /*0500*/ 	.word	0x00000000
        /*0504*/ 	.short	0x010a
        /*0506*/ 	.byte	0x3f
	.zero		1


	//   ....[73]....
        /*0508*/ 	.word	0x00007860
        /*050c*/ 	.word	0x00000009
        /*0510*/ 	.word	0x00000000
        /*0514*/ 	.short	0x010a
        /*0516*/ 	.byte	0x3f
	.zero		1


	//   ....[74]....
        /*0518*/ 	.word	0x000078b0
        /*051c*/ 	.word	0x00000008
        /*0520*/ 	.word	0x00000000
        /*0524*/ 	.short	0x010a
        /*0526*/ 	.byte	0x3f
	.zero		1


	//   ....[75]....
        /*0528*/ 	.word	0x00007900
        /*052c*/ 	.word	0x00000009
        /*0530*/ 	.word	0x00000000
        /*0534*/ 	.short	0x010a
        /*0536*/ 	.byte	0x3f
	.zero		1


	//   ....[76]....
        /*0538*/ 	.word	0x00007950
        /*053c*/ 	.word	0x00000008
        /*0540*/ 	.word	0x00000000
        /*0544*/ 	.short	0x010a
        /*0546*/ 	.byte	0x3f
	.zero		1


	//   ....[77]....
        /*0548*/ 	.word	0x000079a0
        /*054c*/ 	.word	0x00000009
        /*0550*/ 	.word	0x00000000
        /*0554*/ 	.short	0x010a
        /*0556*/ 	.byte	0x3f
	.zero		1


	//   ....[78]....
        /*0558*/ 	.word	0x000079f0
        /*055c*/ 	.word	0x00000008
        /*0560*/ 	.word	0x00000000
        /*0564*/ 	.short	0x010a
        /*0566*/ 	.byte	0x3f
	.zero		1


	//   ....[79]....
        /*0568*/ 	.word	0x00007a40
        /*056c*/ 	.word	0x00000009
        /*0570*/ 	.word	0x00000000
        /*0574*/ 	.short	0x010a
        /*0576*/ 	.byte	0x3f
	.zero		1


	//   ....[80]....
        /*0578*/ 	.word	0x00007a90
        /*057c*/ 	.word	0x00000008
        /*0580*/ 	.word	0x00000000
        /*0584*/ 	.short	0x010a
        /*0586*/ 	.byte	0x3f
	.zero		1


	//   ....[81]....
        /*0588*/ 	.word	0x00007ae0
        /*058c*/ 	.word	0x00000009
        /*0590*/ 	.word	0x00000000
        /*0594*/ 	.short	0x010a
        /*0596*/ 	.byte	0x3f
	.zero		1


	//   ....[82]....
        /*0598*/ 	.word	0x00007b30
        /*059c*/ 	.word	0x00000008
        /*05a0*/ 	.word	0x00000000
        /*05a4*/ 	.short	0x010a
        /*05a6*/ 	.byte	0x3f
	.zero		1


	//   ....[83]....
        /*05a8*/ 	.word	0x00007b80
        /*05ac*/ 	.word	0x0000000b
        /*05b0*/ 	.word	0x00000000
        /*05b4*/ 	.short	0x010a
        /*05b6*/ 	.byte	0x3f
	.zero		1


	//----- nvinfo : EIATTR_NUM_MBARRIERS
	.align		4
.L_28:
        /*05b8*/ 	.byte	0x03, 0x38
        /*05ba*/ 	.short	0x0026


	//----- nvinfo : EIATTR_EXIT_INSTR_OFFSETS
	.align		4
        /*05bc*/ 	.byte	0x04, 0x1c
        /*05be*/ 	.short	(.L_30 - .L_29)


	//   ....[0]....
.L_29:
        /*05c0*/ 	.word	0x00000b40


	//   ....[1]....
        /*05c4*/ 	.word	0x00001320


	//   ....[2]....
        /*05c8*/ 	.word	0x000056f0


	//   ....[3]....
        /*05cc*/ 	.word	0x00005c50


	//   ....[4]....
        /*05d0*/ 	.word	0x00007460


	//----- nvinfo : EIATTR_MAX_THREADS
	.align		4
.L_30:
        /*05d4*/ 	.byte	0x04, 0x05
        /*05d6*/ 	.short	(.L_32 - .L_31)
.L_31:
        /*05d8*/ 	.word	0x00000180
        /*05dc*/ 	.word	0x00000001
        /*05e0*/ 	.word	0x00000001


	//----- nvinfo : EIATTR_CRS_STACK_SIZE
	.align		4
.L_32:
        /*05e4*/ 	.byte	0x04, 0x1e
        /*05e6*/ 	.short	(.L_34 - .L_33)
.L_33:
        /*05e8*/ 	.word	0x00000000


	//----- nvinfo : EIATTR_CBANK_PARAM_SIZE
	.align		4
.L_34:
        /*05ec*/ 	.byte	0x03, 0x19
        /*05ee*/ 	.short	0x0470


	//----- nvinfo : EIATTR_PARAM_CBANK
	.align		4
        /*05f0*/ 	.byte	0x04, 0x0a
        /*05f2*/ 	.short	(.L_36 - .L_35)
	.align		4
.L_35:
        /*05f4*/ 	.word	index@(.nv.constant0._ZN7cutlass13device_kernelINS_4gemm6kernel13GemmUniversalIN4cute5tupleIJiiiiEEENS1_10collective13CollectiveMmaINS1_37MainloopSm90TmaGmmaWarpSpecializedFP8ILi18ENS5_IJNS4_1CILi2EEENSA_ILi1EEESC_EEENS1_35KernelTmaWarpSpecializedCooperativeEEENS5_IJNSA_ILi128EEENSA_ILi64EEESH_EEENS_12float_e5m2_tENS5_IJlSC_lEEESJ_SK_NS4_8TiledMMAINS4_8MMA_AtomIJNS4_4SM904GMMA30MMA_64x64x32_F32E5M2E5M2_SS_TNILNSO_7ScaleInE1ELSQ_1EEEEEENS4_6LayoutISD_NS5_IJSC_NSA_ILi0EEESU_EEEEENS5_IJNS4_10UnderscoreESX_SX_EEEEENS4_13SM90_TMA_LOADENS4_14ComposedLayoutINS4_7SwizzleILi2ELi4ELi3EEENS4_18smem_ptr_flag_bitsILi8EEENST_INS5_IJNSA_ILi8EEESH_EEENS5_IJSH_SC_EEEEEEEvNS4_8identityENS4_23SM90_TMA_LOAD_MULTICASTES1A_vS1B_EENS_8epilogue10collective6detail29Sm90TmaWarpSpecializedAdapterINS1F_15DefaultEpilogueISJ_SK_SK_NS1E_6thread17LinearCombinationISJ_Li1EffLNS1J_9ScaleType4KindE0ELNS_15FloatRoundStyleE2ESJ_EENS1_15EpilogueDefaultEEEEEvvEEEEvNT_6ParamsE)
        /*05f8*/ 	.short	0x0210
        /*05fa*/ 	.short	0x0470


	//----- nvinfo : EIATTR_SW_WAR
	.align		4
.L_36:
        /*05fc*/ 	.byte	0x04, 0x36
        /*05fe*/ 	.short	(.L_38 - .L_37)
.L_37:
        /*0600*/ 	.word	0x00000008
.L_38:


//--------------------- .nv.callgraph             --------------------------
	.section	.nv.callgraph,"",@"SHT_CUDA_CALLGRAPH"
	.align	4
	.sectionentsize	8
	.align		4
        /*0000*/ 	.word	0x00000000
	.align		4
        /*0004*/ 	.word	0xffffffff
	.align		4
        /*0008*/ 	.word	0x00000000
	.align		4
        /*000c*/ 	.word	0xfffffffe
	.align		4
        /*0010*/ 	.word	0x00000000
	.align		4
        /*0014*/ 	.word	0xfffffffd
	.align		4
        /*0018*/ 	.word	0x00000000
	.align		4
        /*001c*/ 	.word	0xfffffffc


//--------------------- .nv.constant4             --------------------------
	.section	.nv.constant4,"a",@progbits
	.align	8
	.align		8
.nv.constant4:
        /*0000*/ 	.dword	_ZN39_INTERNAL_8d0f3118_4_k_cu_b07153ab_51774cuda3std3__45__cpo5beginE
	.align		8
        /*0008*/ 	.dword	_ZN39_INTERNAL_8d0f3118_4_k_cu_b07153ab_51774cuda3std3__45__cpo3endE
	.align		8
        /*0010*/ 	.dword	_ZN39_INTERNAL_8d0f3118_4_k_cu_b07153ab_51774cuda3std3__45__cpo6cbeginE
	.align		8
        /*0018*/ 	.dword	_ZN39_INTERNAL_8d0f3118_4_k_cu_b07153ab_51774cuda3std3__45__cpo4cendE
	.align		8
        /*0020*/ 	.dword	_ZN39_INTERNAL_8d0f3118_4_k_cu_b07153ab_51774cuda3std3__441_GLOBAL__N__8d0f3118_4_k_cu_b07153ab_51776ignoreE
	.align		8
        /*0028*/ 	.dword	_ZN39_INTERNAL_8d0f3118_4_k_cu_b07153ab_51774cuda3std3__419piecewise_constructE
	.align		8
        /*0030*/ 	.dword	_ZN39_INTERNAL_8d0f3118_4_k_cu_b07153ab_51774cuda3std3__48in_placeE
	.align		8
        /*0038*/ 	.dword	_ZN39_INTERNAL_8d0f3118_4_k_cu_b07153ab_51774cuda3std6ranges3__45__cpo4swapE
	.align		8
        /*0040*/ 	.dword	_ZN39_INTERNAL_8d0f3118_4_k_cu_b07153ab_51774cuda3std6ranges3__45__cpo9iter_moveE
	.align		8
        /*0048*/ 	.dword	_ZN39_INTERNAL_8d0f3118_4_k_cu_b07153ab_51774cute7productE
	.align		8
        /*0050*/ 	.dword	_ZN39_INTERNAL_8d0f3118_4_k_cu_b07153ab_51774cute1_E


//--------------------- .text._ZN7cutlass13device_kernelINS_4gemm6kernel13GemmUniversalIN4cute5tupleIJiiiiEEENS1_10collective13CollectiveMmaINS1_37MainloopSm90TmaGmmaWarpSpecializedFP8ILi18ENS5_IJNS4_1CILi2EEENSA_ILi1EEESC_EEENS1_35KernelTmaWarpSpecializedCooperativeEEENS5_IJNSA_ILi128EEENSA_ILi64EEESH_EEENS_12float_e5m2_tENS5_IJlSC_lEEESJ_SK_NS4_8TiledMMAINS4_8MMA_AtomIJNS4_4SM904GMMA30MMA_64x64x32_F32E5M2E5M2_SS_TNILNSO_7ScaleInE1ELSQ_1EEEEEENS4_6LayoutISD_NS5_IJSC_NSA_ILi0EEESU_EEEEENS5_IJNS4_10UnderscoreESX_SX_EEEEENS4_13SM90_TMA_LOADENS4_14ComposedLayoutINS4_7SwizzleILi2ELi4ELi3EEENS4_18smem_ptr_flag_bitsILi8EEENST_INS5_IJNSA_ILi8EEESH_EEENS5_IJSH_SC_EEEEEEEvNS4_8identityENS4_23SM90_TMA_LOAD_MULTICASTES1A_vS1B_EENS_8epilogue10collective6detail29Sm90TmaWarpSpecializedAdapterINS1F_15DefaultEpilogueISJ_SK_SK_NS1E_6thread17LinearCombinationISJ_Li1EffLNS1J_9ScaleType4KindE0ELNS_15FloatRoundStyleE2ESJ_EENS1_15EpilogueDefaultEEEEEvvEEEEvNT_6ParamsE --------------------------
	.section	.text._ZN7cutlass13device_kernelINS_4gemm6kernel13GemmUniversalIN4cute5tupleIJiiiiEEENS1_10collective13CollectiveMmaINS1_37MainloopSm90TmaGmmaWarpSpecializedFP8ILi18ENS5_IJNS4_1CILi2EEENSA_ILi1EEESC_EEENS1_35KernelTmaWarpSpecializedCooperativeEEENS5_IJNSA_ILi128EEENSA_ILi64EEESH_EEENS_12float_e5m2_tENS5_IJlSC_lEEESJ_SK_NS4_8TiledMMAINS4_8MMA_AtomIJNS4_4SM904GMMA30MMA_64x64x32_F32E5M2E5M2_SS_TNILNSO_7ScaleInE1ELSQ_1EEEEEENS4_6LayoutISD_NS5_IJSC_NSA_ILi0EEESU_EEEEENS5_IJNS4_10UnderscoreESX_SX_EEEEENS4_13SM90_TMA_LOADENS4_14ComposedLayoutINS4_7SwizzleILi2ELi4ELi3EEENS4_18smem_ptr_flag_bitsILi8EEENST_INS5_IJNSA_ILi8EEESH_EEENS5_IJSH_SC_EEEEEEEvNS4_8identityENS4_23SM90_TMA_LOAD_MULTICASTES1A_vS1B_EENS_8epilogue10collective6detail29Sm90TmaWarpSpecializedAdapterINS1F_15DefaultEpilogueISJ_SK_SK_NS1E_6thread17LinearCombinationISJ_Li1EffLNS1J_9ScaleType4KindE0ELNS_15FloatRoundStyleE2ESJ_EENS1_15EpilogueDefaultEEEEEvvEEEEvNT_6ParamsE,"ax",@progbits
	.align	128
.text._ZN7cutlass13device_kernelINS_4gemm6kernel13GemmUniversalIN4cute5tupleIJiiiiEEENS1_10collective13CollectiveMmaINS1_37MainloopSm90TmaGmmaWarpSpecializedFP8ILi18ENS5_IJNS4_1CILi2EEENSA_ILi1EEESC_EEENS1_35KernelTmaWarpSpecializedCooperativeEEENS5_IJNSA_ILi128EEENSA_ILi64EEESH_EEENS_12float_e5m2_tENS5_IJlSC_lEEESJ_SK_NS4_8TiledMMAINS4_8MMA_AtomIJNS4_4SM904GMMA30MMA_64x64x32_F32E5M2E5M2_SS_TNILNSO_7ScaleInE1ELSQ_1EEEEEENS4_6LayoutISD_NS5_IJSC_NSA_ILi0EEESU_EEEEENS5_IJNS4_10UnderscoreESX_SX_EEEEENS4_13SM90_TMA_LOADENS4_14ComposedLayoutINS4_7SwizzleILi2ELi4ELi3EEENS4_18smem_ptr_flag_bitsILi8EEENST_INS5_IJNSA_ILi8EEESH_EEENS5_IJSH_SC_EEEEEEEvNS4_8identityENS4_23SM90_TMA_LOAD_MULTICASTES1A_vS1B_EENS_8epilogue10collective6detail29Sm90TmaWarpSpecializedAdapterINS1F_15DefaultEpilogueISJ_SK_SK_NS1E_6thread17LinearCombinationISJ_Li1EffLNS1J_9ScaleType4KindE0ELNS_15FloatRoundStyleE2ESJ_EENS1_15EpilogueDefaultEEEEEvvEEEEvNT_6ParamsE:
        .type           _ZN7cutlass13device_kernelINS_4gemm6kernel13GemmUniversalIN4cute5tupleIJiiiiEEENS1_10collective13CollectiveMmaINS1_37MainloopSm90TmaGmmaWarpSpecializedFP8ILi18ENS5_IJNS4_1CILi2EEENSA_ILi1EEESC_EEENS1_35KernelTmaWarpSpecializedCooperativeEEENS5_IJNSA_ILi128EEENSA_ILi64EEESH_EEENS_12float_e5m2_tENS5_IJlSC_lEEESJ_SK_NS4_8TiledMMAINS4_8MMA_AtomIJNS4_4SM904GMMA30MMA_64x64x32_F32E5M2E5M2_SS_TNILNSO_7ScaleInE1ELSQ_1EEEEEENS4_6LayoutISD_NS5_IJSC_NSA_ILi0EEESU_EEEEENS5_IJNS4_10UnderscoreESX_SX_EEEEENS4_13SM90_TMA_LOADENS4_14ComposedLayoutINS4_7SwizzleILi2ELi4ELi3EEENS4_18smem_ptr_flag_bitsILi8EEENST_INS5_IJNSA_ILi8EEESH_EEENS5_IJSH_SC_EEEEEEEvNS4_8identityENS4_23SM90_TMA_LOAD_MULTICASTES1A_vS1B_EENS_8epilogue10collective6detail29Sm90TmaWarpSpecializedAdapterINS1F_15DefaultEpilogueISJ_SK_SK_NS1E_6thread17LinearCombinationISJ_Li1EffLNS1J_9ScaleType4KindE0ELNS_15FloatRoundStyleE2ESJ_EENS1_15EpilogueDefaultEEEEEvvEEEEvNT_6ParamsE,@function
        .size           _ZN7cutlass13device_kernelINS_4gemm6kernel13GemmUniversalIN4cute5tupleIJiiiiEEENS1_10collective13CollectiveMmaINS1_37MainloopSm90TmaGmmaWarpSpecializedFP8ILi18ENS5_IJNS4_1CILi2EEENSA_ILi1EEESC_EEENS1_35KernelTmaWarpSpecializedCooperativeEEENS5_IJNSA_ILi128EEENSA_ILi64EEESH_EEENS_12float_e5m2_tENS5_IJlSC_lEEESJ_SK_NS4_8TiledMMAINS4_8MMA_AtomIJNS4_4SM904GMMA30MMA_64x64x32_F32E5M2E5M2_SS_TNILNSO_7ScaleInE1ELSQ_1EEEEEENS4_6LayoutISD_NS5_IJSC_NSA_ILi0EEESU_EEEEENS5_IJNS4_10UnderscoreESX_SX_EEEEENS4_13SM90_TMA_LOADENS4_14ComposedLayoutINS4_7SwizzleILi2ELi4ELi3EEENS4_18smem_ptr_flag_bitsILi8EEENST_INS5_IJNSA_ILi8EEESH_EEENS5_IJSH_SC_EEEEEEEvNS4_8identityENS4_23SM90_TMA_LOAD_MULTICASTES1A_vS1B_EENS_8epilogue10collective6detail29Sm90TmaWarpSpecializedAdapterINS1F_15DefaultEpilogueISJ_SK_SK_NS1E_6thread17LinearCombinationISJ_Li1EffLNS1J_9ScaleType4KindE0ELNS_15FloatRoundStyleE2ESJ_EENS1_15EpilogueDefaultEEEEEvvEEEEvNT_6ParamsE,(.L_x_171 - _ZN7cutlass13device_kernelINS_4gemm6kernel13GemmUniversalIN4cute5tupleIJiiiiEEENS1_10collective13CollectiveMmaINS1_37MainloopSm90TmaGmmaWarpSpecializedFP8ILi18ENS5_IJNS4_1CILi2EEENSA_ILi1EEESC_EEENS1_35KernelTmaWarpSpecializedCooperativeEEENS5_IJNSA_ILi128EEENSA_ILi64EEESH_EEENS_12float_e5m2_tENS5_IJlSC_lEEESJ_SK_NS4_8TiledMMAINS4_8MMA_AtomIJNS4_4SM904GMMA30MMA_64x64x32_F32E5M2E5M2_SS_TNILNSO_7ScaleInE1ELSQ_1EEEEEENS4_6LayoutISD_NS5_IJSC_NSA_ILi0EEESU_EEEEENS5_IJNS4_10UnderscoreESX_SX_EEEEENS4_13SM90_TMA_LOADENS4_14ComposedLayoutINS4_7SwizzleILi2ELi4ELi3EEENS4_18smem_ptr_flag_bitsILi8EEENST_INS5_IJNSA_ILi8EEESH_EEENS5_IJSH_SC_EEEEEEEvNS4_8identityENS4_23SM90_TMA_LOAD_MULTICASTES1A_vS1B_EENS_8epilogue10collective6detail29Sm90TmaWarpSpecializedAdapterINS1F_15DefaultEpilogueISJ_SK_SK_NS1E_6thread17LinearCombinationISJ_Li1EffLNS1J_9ScaleType4KindE0ELNS_15FloatRoundStyleE2ESJ_EENS1_15EpilogueDefaultEEEEEvvEEEEvNT_6ParamsE)
        .other          _ZN7cutlass13device_kernelINS_4gemm6kernel13GemmUniversalIN4cute5tupleIJiiiiEEENS1_10collective13CollectiveMmaINS1_37MainloopSm90TmaGmmaWarpSpecializedFP8ILi18ENS5_IJNS4_1CILi2EEENSA_ILi1EEESC_EEENS1_35KernelTmaWarpSpecializedCooperativeEEENS5_IJNSA_ILi128EEENSA_ILi64EEESH_EEENS_12float_e5m2_tENS5_IJlSC_lEEESJ_SK_NS4_8TiledMMAINS4_8MMA_AtomIJNS4_4SM904GMMA30MMA_64x64x32_F32E5M2E5M2_SS_TNILNSO_7ScaleInE1ELSQ_1EEEEEENS4_6LayoutISD_NS5_IJSC_NSA_ILi0EEESU_EEEEENS5_IJNS4_10UnderscoreESX_SX_EEEEENS4_13SM90_TMA_LOADENS4_14ComposedLayoutINS4_7SwizzleILi2ELi4ELi3EEENS4_18smem_ptr_flag_bitsILi8EEENST_INS5_IJNSA_ILi8EEESH_EEENS5_IJSH_SC_EEEEEEEvNS4_8identityENS4_23SM90_TMA_LOAD_MULTICASTES1A_vS1B_EENS_8epilogue10collective6detail29Sm90TmaWarpSpecializedAdapterINS1F_15DefaultEpilogueISJ_SK_SK_NS1E_6thread17LinearCombinationISJ_Li1EffLNS1J_9ScaleType4KindE0ELNS_15FloatRoundStyleE2ESJ_EENS1_15EpilogueDefaultEEEEEvvEEEEvNT_6ParamsE,@"STO_CUDA_ENTRY STV_DEFAULT"
_ZN7cutlass13device_kernelINS_4gemm6kernel13GemmUniversalIN4cute5tupleIJiiiiEEENS1_10collective13CollectiveMmaINS1_37MainloopSm90TmaGmmaWarpSpecializedFP8ILi18ENS5_IJNS4_1CILi2EEENSA_ILi1EEESC_EEENS1_35KernelTmaWarpSpecializedCooperativeEEENS5_IJNSA_ILi128EEENSA_ILi64EEESH_EEENS_12float_e5m2_tENS5_IJlSC_lEEESJ_SK_NS4_8TiledMMAINS4_8MMA_AtomIJNS4_4SM904GMMA30MMA_64x64x32_F32E5M2E5M2_SS_TNILNSO_7ScaleInE1ELSQ_1EEEEEENS4_6LayoutISD_NS5_IJSC_NSA_ILi0EEESU_EEEEENS5_IJNS4_10UnderscoreESX_SX_EEEEENS4_13SM90_TMA_LOADENS4_14ComposedLayoutINS4_7SwizzleILi2ELi4ELi3EEENS4_18smem_ptr_flag_bitsILi8EEENST_INS5_IJNSA_ILi8EEESH_EEENS5_IJSH_SC_EEEEEEEvNS4_8identityENS4_23SM90_TMA_LOAD_MULTICASTES1A_vS1B_EENS_8epilogue10collective6detail29Sm90TmaWarpSpecializedAdapterINS1F_15DefaultEpilogueISJ_SK_SK_NS1E_6thread17LinearCombinationISJ_Li1EffLNS1J_9ScaleType4KindE0ELNS_15FloatRoundStyleE2ESJ_EENS1_15EpilogueDefaultEEEEEvvEEEEvNT_6ParamsE:
[----:B------:R-:W-:Y:S01]  /*0000*/  LDC R1, c[0x0][0x28] ;  /* 0x00000a00ff017b82 */ /* 0x000fe20000000800 */
[----:B------:R-:W0:Y:S01]  /*0010*/  S2R R0, SR_TID.X ;  /* 0x0000000000007919 */ /* 0x000e220000002100 */
[----:B------:R-:W-:Y:S01]  /*0020*/  ELECT P0, URZ, PT ;  /* 0x00000000003f782f */ /* 0x000fe20003800000 */
[----:B------:R-:W-:Y:S01]  /*0030*/  BSSY B0, `(.L_x_0) ;  /* 0x000000f000007945 */ /* 0x000fe20003800000 */
[--C-:B0-----:R-:W-:Y:S02]  /*0040*/  SHF.R.U32.HI R2, RZ, 0x5, R0.reuse ;  /* 0x00000005ff027819 */ /* 0x101fe40000011600 */
[----:B------:R-:W-:-:S03]  /*0050*/  SHF.R.U32.HI R3, RZ, 0x7, R0 ;  /* 0x00000007ff037819 */ /* 0x000fc60000011600 */
[----:B------:R-:W0:Y:S04]  /*0060*/  SHFL.IDX PT, R7, R2, RZ, 0x1f ;  /* 0x00001fff02077589 */ /* 0x000e2800000e0000 */
[----:B------:R1:W2:Y:S01]  /*0070*/  SHFL.IDX PT, R4, R3, RZ, 0x1f ;  /* 0x00001fff03047589 */ /* 0x0002a200000e0000 */
[----:B0-----:R-:W-:-:S13]  /*0080*/  ISETP.NE.OR P0, PT, R7, RZ, !P0 ;  /* 0x000000ff0700720c */ /* 0x001fda0004705670 */
[----:B-12---:R-:W-:Y:S05]  /*0090*/  @P0 BRA `(.L_x_1) ;  /* 0x0000000000200947 */ /* 0x006fea0003800000 */
[----:B------:R-:W-:Y:S02]  /*00a0*/  ULDC.64 UR4, c[0x0][0x198] ;  /* 0x0000660000047ab9 */ /* 0x000fe40000000a00 */
[----:B------:R-:W-:Y:S02]  /*00b0*/  UIADD3 UR6, UP0, UR4, 0xf0, URZ ;  /* 0x000000f004067890 */ /* 0x000fe4000ff1e03f */
[----:B------:R-:W-:Y:S02]  /*00c0*/  UIADD3 UR4, UP1, UR4, 0x1f0, URZ ;  /* 0x000001f004047890 */ /* 0x000fe4000ff3e03f */
[----:B------:R-:W-:Y:S02]  /*00d0*/  UIADD3.X UR7, URZ, UR5, URZ, UP0, !UPT ;  /* 0x000000053f077290 */ /* 0x000fe400087fe43f */
[----:B------:R-:W-:-:S07]  /*00e0*/  UIADD3.X UR5, URZ, UR5, URZ, UP1, !UPT ;  /* 0x000000053f057290 */ /* 0x000fce0008ffe43f */
[----:B------:R0:W-:Y:S02]  /*00f0*/  UTMACCTL.PF [UR6] ;  /* 0x00000000060079b9 */ /* 0x0001e40008040000 */
[----:B------:R0:W-:Y:S02]  /*0100*/  UTMACCTL.PF [UR4] ;  /* 0x00000000040079b9 */ /* 0x0001e40008040000 */
[----:B0-----:R-:W-:Y:S01]  /*0110*/  NOP ;  /* 0x0000000000007918 */ /* 0x001fe20000000000 */
.L_x_1:
[----:B------:R-:W-:Y:S05]  /*0120*/  BSYNC B0 ;  /* 0x0000000000007941 */ /* 0x000fea0003800000 */
.L_x_0:
[----:B------:R-:W0:Y:S02]  /*0130*/  SHFL.IDX PT, R3, R2, RZ, 0x1f ;  /* 0x00001fff02037589 */ /* 0x000e2400000e0000 */
[----:B0-----:R-:W-:-:S13]  /*0140*/  ISETP.NE.AND P0, PT, R3, RZ, PT ;  /* 0x000000ff0300720c */ /* 0x001fda0003f05270 */
[----:B------:R-:W-:Y:S05]  /*0150*/  @P0 BRA `(.L_x_2) ;  /* 0x0000000000d40947 */ /* 0x000fea0003800000 */
[----:B------:R-:W-:Y:S01]  /*0160*/  ELECT P0, URZ, PT ;  /* 0x00000000003f782f */ /* 0x000fe20003800000 */
[----:B------:R-:W-:-:S12]  /*0170*/  BSSY B0, `(.L_x_2) ;  /* 0x0000033000007945 */ /* 0x000fd80003800000 */
[----:B------:R-:W-:Y:S05]  /*0180*/  @!P0 BRA `(.L_x_3) ;  /* 0x0000000000c48947 */ /* 0x000fea0003800000 */
[----:B------:R-:W0:Y:S01]  /*0190*/  S2UR UR8, SR_CgaCtaId ;  /* 0x00000000000879c3 */ /* 0x000e220000008800 */
[----:B------:R-:W-:Y:S01]  /*01a0*/  UMOV UR4, 0x400 ;  /* 0x0000040000047882 */ /* 0x000fe20000000000 */
[----:B------:R-:W-:Y:S01]  /*01b0*/  UMOV UR5, 0x1 ;  /* 0x0000000100057882 */ /* 0x000fe20000000000 */
[----:B------:R-:W-:Y:S02]  /*01c0*/  UMOV UR6, 0x4 ;  /* 0x0000000400067882 */ /* 0x000fe40000000000 */
[----:B------:R-:W-:-:S04]  /*01d0*/  UIADD3 UR6, -UR6, 0x100000, URZ ;  /* 0x0010000006067890 */ /* 0x000fc8000fffe13f */
[----:B------:R-:W-:Y:S02]  /*01e0*/  USHF.L.U32 UR7, UR6, 0xb, URZ ;  /* 0x0000000b06077899 */ /* 0x000fe4000800063f */
[----:B------:R-:W-:Y:S02]  /*01f0*/  USHF.L.U32 UR6, UR6, 0x1, URZ ;  /* 0x0000000106067899 */ /* 0x000fe4000800063f */
[----:B0-----:R-:W-:Y:S02]  /*0200*/  ULEA UR8, UR8, UR4, 0x18 ;  /* 0x0000000408087291 */ /* 0x001fe4000f8ec03f */
[----:B------:R-:W-:-:S04]  /*0210*/  UIADD3 UR4, -UR5, 0x100000, URZ ;  /* 0x0010000005047890 */ /* 0x000fc8000fffe13f */
[----:B------:R-:W-:Y:S02]  /*0220*/  USHF.L.U32 UR5, UR4, 0xb, URZ ;  /* 0x0000000b04057899 */ /* 0x000fe4000800063f */
[----:B------:R-:W-:Y:S01]  /*0230*/  USHF.L.U32 UR4, UR4, 0x1, URZ ;  /* 0x0000000104047899 */ /* 0x000fe2000800063f */
[----:B------:R-:W0:Y:S11]  /*0240*/  FENCE.VIEW.ASYNC.S ;  /* 0x00000000000073c6 */ /* 0x000e360000000000 */
[----:B0-----:R0:W1:Y:S01]  /*0250*/  SYNCS.EXCH.64 URZ, [UR8], UR4 ;  /* 0x00000004083f75b2 */ /* 0x0010620008000100 */
[----:B------:R0:W2:Y:S01]  /*0260*/  SYNCS.EXCH.64 URZ, [UR8+0x90], UR6 ;  /* 0x00009006083f75b2 */ /* 0x0000a20008000100 */
[----:B------:R0:W3:Y:S01]  /*0270*/  SYNCS.EXCH.64 URZ, [UR8+0x8], UR4 ;  /* 0x00000804083f75b2 */ /* 0x0000e20008000100 */
[----:B------:R0:W4:Y:S01]  /*0280*/  SYNCS.EXCH.64 URZ, [UR8+0x98], UR6 ;  /* 0x00009806083f75b2 */ /* 0x0001220008000100 */
[----:B------:R0:W0:Y:S01]  /*0290*/  SYNCS.EXCH.64 URZ, [UR8+0x10], UR4 ;  /* 0x00001004083f75b2 */ /* 0x0000220008000100 */
        /* <DEDUP_REMOVED lines=31> */
[----:B-1234-:R-:W-:Y:S01]  /*0490*/  NOP ;  /* 0x0000000000007918 */ /* 0x01efe20000000000 */
.L_x_3:
[----:B0-----:R-:W-:Y:S05]  /*04a0*/  BSYNC B0 ;  /* 0x0000000000007941 */ /* 0x001fea0003800000 */
.L_x_2:
[----:B------:R-:W-:Y:S01]  /*04b0*/  SHF.R.S32.HI R5, RZ, 0x1f, R0 ;  /* 0x0000001fff057819 */ /* 0x000fe20000011400 */
[----:B------:R-:W0:Y:S01]  /*04c0*/  SHFL.IDX PT, R2, R2, RZ, 0x1f ;  /* 0x00001fff02027589 */ /* 0x000e2200000e0000 */
[----:B------:R-:W1:Y:S01]  /*04d0*/  S2UR UR8, SR_CTAID.X ;  /* 0x00000000000879c3 */ /* 0x000e620000002500 */
[----:B------:R-:W-:Y:S02]  /*04e0*/  ELECT P0, URZ, PT ;  /* 0x00000000003f782f */ /* 0x000fe40003800000 */
[----:B------:R-:W-:Y:S01]  /*04f0*/  LEA.HI R5, R5, R0, RZ, 0x7 ;  /* 0x0000000005057211 */ /* 0x000fe200078f38ff */
[----:B------:R-:W2:Y:S01]  /*0500*/  S2R R8, SR_CTAID.Y ;  /* 0x0000000000087919 */ /* 0x000ea20000002600 */
[----:B------:R-:W-:Y:S01]  /*0510*/  ULDC UR4, c[0x0][0x150] ;  /* 0x0000540000047ab9 */ /* 0x000fe20000000800 */
[----:B------:R-:W-:Y:S01]  /*0520*/  VIADD R16, R4, 0xffffffff ;  /* 0xffffffff04107836 */ /* 0x000fe20000000000 */
[----:B------:R-:W-:Y:S01]  /*0530*/  LOP3.LUT R5, R5, 0xffffff80, RZ, 0xc0, !PT ;  /* 0xffffff8005057812 */ /* 0x000fe200078ec0ff */
[----:B------:R-:W-:Y:S01]  /*0540*/  NOP ;  /* 0x0000000000007918 */ /* 0x000fe20000000000 */
[----:B------:R-:W3:Y:S01]  /*0550*/  LDC R12, c[0x0][0x144] ;  /* 0x00005100ff0c7b82 */ /* 0x000ee20000000800 */
[----:B------:R-:W-:Y:S01]  /*0560*/  NOP ;  /* 0x0000000000007918 */ /* 0x000fe20000000000 */
[----:B------:R-:W-:Y:S01]  /*0570*/  ISETP.GE.U32.AND P6, PT, R16, 0x2, PT ;  /* 0x000000021000780c */ /* 0x000fe20003fc6070 */
[----:B------:R-:W-:Y:S01]  /*0580*/  IMAD.IADD R5, R0, 0x1, -R5 ;  /* 0x0000000100057824 */ /* 0x000fe200078e0a05 */
[----:B------:R-:W-:-:S04]  /*0590*/  ISETP.NE.AND P3, PT, R4, RZ, PT ;  /* 0x000000ff0400720c */ /* 0x000fc80003f65270 */
[----:B------:R-:W-:Y:S01]  /*05a0*/  SHF.R.S32.HI R6, RZ, 0x1f, R5 ;  /* 0x0000001fff067819 */ /* 0x000fe20000011405 */
[----:B------:R-:W4:Y:S03]  /*05b0*/  LDC R14, c[0x0][0x140] ;  /* 0x00005000ff0e7b82 */ /* 0x000f260000000800 */
[----:B------:R-:W-:Y:S02]  /*05c0*/  LEA.HI R6, R6, R5, RZ, 0x3 ;  /* 0x0000000506067211 */ /* 0x000fe400078f18ff */
[----:B0-----:R-:W-:Y:S02]  /*05d0*/  ISETP.NE.OR P0, PT, R2, RZ, !P0 ;  /* 0x000000ff0200720c */ /* 0x001fe40004705670 */
[--C-:B------:R-:W-:Y:S02]  /*05e0*/  SHF.R.S32.HI R2, RZ, 0x3, R6.reuse ;  /* 0x00000003ff027819 */ /* 0x100fe40000011406 */
[----:B------:R-:W-:-:S02]  /*05f0*/  SHF.R.S32.HI R11, RZ, 0x1f, R6 ;  /* 0x0000001fff0b7819 */ /* 0x000fc40000011406 */
[----:B------:R-:W-:Y:S02]  /*0600*/  SHF.R.S32.HI R6, RZ, 0x1f, R3 ;  /* 0x0000001fff067819 */ /* 0x000fe40000011403 */
[----:B-1----:R-:W-:Y:S02]  /*0610*/  I2FP.F32.U32 R10, UR8 ;  /* 0x00000008000a7c45 */ /* 0x002fe40008201000 */
[----:B------:R-:W-:Y:S02]  /*0620*/  LEA.HI R11, R11, R2, RZ, 0x2 ;  /* 0x000000020b0b7211 */ /* 0x000fe400078f10ff */
[----:B------:R-:W-:Y:S01]  /*0630*/  LEA.HI R6, R6, R3, RZ, 0x2 ;  /* 0x0000000306067211 */ /* 0x000fe200078f10ff */
[----:B------:R-:W-:Y:S01]  /*0640*/  FMUL R10, R10, UR4 ;  /* 0x000000040a0a7c20 */ /* 0x000fe20008400000 */
[----:B------:R-:W-:Y:S01]  /*0650*/  LOP3.LUT R11, R11, 0xfffffffc, RZ, 0xc0, !PT ;  /* 0xfffffffc0b0b7812 */ /* 0x000fe200078ec0ff */
[----:B------:R-:W-:Y:S01]  /*0660*/  VOTEU.ALL UP0, P0 ;  /* 0x00000000003f7886 */ /* 0x000fe20000000000 */
[----:B------:R-:W-:Y:S01]  /*0670*/  LOP3.LUT R6, R6, 0x3ffffffc, RZ, 0xc0, !PT ;  /* 0x3ffffffc06067812 */ /* 0x000fe200078ec0ff */
[----:B------:R-:W-:Y:S01]  /*0680*/  ULDC UR4, c[0x0][0x154] ;  /* 0x0000550000047ab9 */ /* 0x000fe20000000800 */
[----:B--2---:R-:W-:Y:S01]  /*0690*/  I2FP.F32.U32 R13, R8 ;  /* 0x00000008000d7245 */ /* 0x004fe20000201000 */
[----:B------:R-:W0:Y:S01]  /*06a0*/  F2I.U32.TRUNC.NTZ R10, R10 ;  /* 0x0000000a000a7305 */ /* 0x000e22000020f000 */
[----:B------:R-:W-:Y:S01]  /*06b0*/  IMAD.IADD R11, R2, 0x1, -R11 ;  /* 0x00000001020b7824 */ /* 0x000fe200078e0a0b */
[----:B------:R-:W1:Y:S01]  /*06c0*/  @!UP0 S2UR UR7, SR_CgaCtaId ;  /* 0x00000000000789c3 */ /* 0x000e620000008800 */
[----:B------:R-:W-:-:S02]  /*06d0*/  IMAD.IADD R6, R3, 0x1, -R6 ;  /* 0x0000000103067824 */ /* 0x000fc400078e0a06 */
[----:B------:R-:W-:Y:S01]  /*06e0*/  FMUL R13, R13, UR4 ;  /* 0x000000040d0d7c20 */ /* 0x000fe20008400000 */
[----:B------:R-:W-:Y:S01]  /*06f0*/  UMOV UR4, 0x20 ;  /* 0x0000002000047882 */ /* 0x000fe20000000000 */
[----:B------:R-:W-:Y:S01]  /*0700*/  @!UP0 UMOV UR6, 0x400 ;  /* 0x0000040000068882 */ /* 0x000fe20000000000 */
[----:B------:R-:W-:Y:S01]  /*0710*/  IMAD R6, R6, 0x4, R11 ;  /* 0x0000000406067824 */ /* 0x000fe200078e020b */
[----:B------:R-:W-:-:S04]  /*0720*/  @!UP0 UIADD3 UR4, -UR4, 0x100000, URZ ;  /* 0x0010000004048890 */ /* 0x000fc8000fffe13f */
[----:B------:R-:W-:Y:S02]  /*0730*/  @!UP0 USHF.L.U32 UR5, UR4, 0xb, URZ ;  /* 0x0000000b04058899 */ /* 0x000fe4000800063f */
[----:B------:R-:W-:Y:S01]  /*0740*/  @!UP0 USHF.L.U32 UR4, UR4, 0x1, URZ ;  /* 0x0000000104048899 */ /* 0x000fe2000800063f */
[----:B----4-:R-:W-:Y:S01]  /*0750*/  ISETP.EQ.U32.AND P2, PT, R14, 0x1, PT ;  /* 0x000000010e00780c */ /* 0x010fe20003f42070 */
[----:B------:R-:W2:Y:S01]  /*0760*/  LDC R11, c[0x0][0x148] ;  /* 0x00005200ff0b7b82 */ /* 0x000ea20000000800 */
[----:B------:R-:W4:Y:S01]  /*0770*/  F2I.U32.TRUNC.NTZ R13, R13 ;  /* 0x0000000d000d7305 */ /* 0x000f22000020f000 */
[----:B------:R-:W-:Y:S01]  /*0780*/  LEA.HI R2, R6, R6, RZ, 0x1 ;  /* 0x0000000606027211 */ /* 0x000fe200078f08ff */
[----:B------:R-:W-:Y:S01]  /*0790*/  VOTEU.ALL UP1, P0 ;  /* 0x00000000003f7886 */ /* 0x000fe20000020000 */
[----:B0-----:R-:W-:Y:S02]  /*07a0*/  IMAD.MOV R15, RZ, RZ, -R10 ;  /* 0x000000ffff0f7224 */ /* 0x001fe400078e0a0a */
[----:B------:R-:W-:-:S02]  /*07b0*/  LOP3.LUT R3, R2, 0xfffffffe, RZ, 0xc0, !PT ;  /* 0xfffffffe02037812 */ /* 0x000fc400078ec0ff */
[----:B------:R-:W-:Y:S01]  /*07c0*/  SHF.R.S32.HI R2, RZ, 0x1f, R7 ;  /* 0x0000001fff027819 */ /* 0x000fe20000011407 */
[----:B---3--:R-:W-:Y:S02]  /*07d0*/  IMAD R10, R12, R15, UR8 ;  /* 0x000000080c0a7e24 */ /* 0x008fe4000f8e020f */
[----:B------:R-:W-:Y:S01]  /*07e0*/  IMAD.IADD R3, R6, 0x1, -R3 ;  /* 0x0000000106037824 */ /* 0x000fe200078e0a03 */
[----:B------:R-:W-:-:S04]  /*07f0*/  LEA.HI R2, R2, R7, RZ, 0x2 ;  /* 0x0000000702027211 */ /* 0x000fc800078f10ff */
[----:B------:R-:W-:Y:S01]  /*0800*/  ISETP.NE.AND P4, PT, R3, R10, PT ;  /* 0x0000000a0300720c */ /* 0x000fe20003f85270 */
[----:B------:R-:W-:Y:S01]  /*0810*/  IMAD.SHL.U32 R3, R6, 0x4, RZ ;  /* 0x0000000406037824 */ /* 0x000fe200078e00ff */
[----:B------:R-:W-:Y:S01]  /*0820*/  LOP3.LUT R2, R2, 0xfffffffc, RZ, 0xc0, !PT ;  /* 0xfffffffc02027812 */ /* 0x000fe200078ec0ff */
[----:B----4-:R-:W-:Y:S01]  /*0830*/  IMAD.MOV R20, RZ, RZ, -R13 ;  /* 0x000000ffff147224 */ /* 0x010fe200078e0a0d */
[----:B-1----:R-:W-:Y:S02]  /*0840*/  @!UP0 ULEA UR6, UR7, UR6, 0x18 ;  /* 0x0000000607068291 */ /* 0x002fe4000f8ec03f */
[----:B------:R-:W-:Y:S01]  /*0850*/  LOP3.LUT R3, R6, 0xc, R3, 0x78, !PT ;  /* 0x0000000c06037812 */ /* 0x000fe200078e7803 */
[----:B------:R-:W-:Y:S01]  /*0860*/  IMAD.IADD R7, R7, 0x1, -R2 ;  /* 0x0000000107077824 */ /* 0x000fe200078e0a02 */
[----:B------:R-:W-:Y:S01]  /*0870*/  VOTEU.ALL UP0, P0 ;  /* 0x00000000003f7886 */ /* 0x000fe20000000000 */
[----:B--2---:R-:W-:Y:S01]  /*0880*/  IMAD R13, R11, R20, R8 ;  /* 0x000000140b0d7224 */ /* 0x004fe200078e0208 */
[----:B------:R-:W-:Y:S01]  /*0890*/  LOP3.LUT P0, RZ, R5, 0x7, RZ, 0xc0, !PT ;  /* 0x0000000705ff7812 */ /* 0x000fe2000780c0ff */
[----:B------:R-:W-:Y:S01]  /*08a0*/  IMAD.MOV.U32 R6, RZ, RZ, 0x1 ;  /* 0x00000001ff067424 */ /* 0x000fe200078e00ff */
[----:B------:R-:W-:-:S02]  /*08b0*/  ISETP.NE.AND P1, PT, R7, 0x3, PT ;  /* 0x000000030700780c */ /* 0x000fc40003f25270 */
[----:B------:R-:W-:Y:S02]  /*08c0*/  @P4 LEA.HI R2, R3, R3, RZ, 0x1 ;  /* 0x0000000303024211 */ /* 0x000fe400078f08ff */
[----:B------:R-:W-:Y:S01]  /*08d0*/  ISETP.EQ.OR P1, PT, R7, RZ, !P1 ;  /* 0x000000ff0700720c */ /* 0x000fe20004f22670 */
[----:B------:R-:W0:Y:S02]  /*08e0*/  FENCE.VIEW.ASYNC.S ;  /* 0x00000000000073c6 */ /* 0x000e240000000000 */
[----:B0-----:R0:W1:Y:S01]  /*08f0*/  @!UP0 SYNCS.EXCH.64 URZ, [UR6+0x130], UR4 ;  /* 0x00013004063f85b2 */ /* 0x0010620008000100 */
[----:B------:R-:W-:Y:S02]  /*0900*/  @P4 SHF.R.S32.HI R2, RZ, 0x1, R2 ;  /* 0x00000001ff024819 */ /* 0x000fe40000011402 */
[----:B------:R-:W-:Y:S02]  /*0910*/  ISETP.LT.U32.AND P0, PT, R3, 0x2, !P0 ;  /* 0x000000020300780c */ /* 0x000fe40004701070 */
[----:B------:R-:W-:-:S02]  /*0920*/  @P4 ISETP.NE.AND P5, PT, R2, R13, PT ;  /* 0x0000000d0200420c */ /* 0x000fc40003fa5270 */
[----:B------:R-:W-:Y:S02]  /*0930*/  ISETP.EQ.AND P1, PT, R4, RZ, P1 ;  /* 0x000000ff0400720c */ /* 0x000fe40000f22270 */
[----:B------:R-:W-:Y:S02]  /*0940*/  SEL R5, RZ, 0x1, !P0 ;  /* 0x00000001ff057807 */ /* 0x000fe40004000000 */
[----:B------:R-:W-:Y:S02]  /*0950*/  @P4 SEL R6, RZ, 0x1, P5 ;  /* 0x00000001ff064807 */ /* 0x000fe40002800000 */
[----:B------:R-:W-:Y:S02]  /*0960*/  SEL R2, RZ, 0x1, !P1 ;  /* 0x00000001ff027807 */ /* 0x000fe40004800000 */
[----:B------:R-:W-:Y:S01]  /*0970*/  LOP3.LUT R6, R6, R5, RZ, 0xc0, !PT ;  /* 0x0000000506067212 */ /* 0x000fe200078ec0ff */
[----:B------:R0:W2:Y:S01]  /*0980*/  @!UP1 SYNCS.EXCH.64 URZ, [UR6+0x138], UR4 ;  /* 0x00013804063f95b2 */ /* 0x0000a20008000100 */
[----:B------:R-:W-:Y:S01]  /*0990*/  SEL R2, R2, 0x2, P6 ;  /* 0x0000000202027807 */ /* 0x000fe20003000000 */
[----:B------:R-:W-:Y:S01]  /*09a0*/  NOP ;  /* 0x0000000000007918 */ /* 0x000fe20000000000 */
[----:B------:R-:W-:Y:S05]  /*09b0*/  @!P2 BRA `(.L_x_4) ;  /* 0x000000000008a947 */ /* 0x000fea0003800000 */
[----:B-12---:R-:W-:Y:S01]  /*09c0*/  UCGABAR_ARV ;  /* 0x00000000000079c7 */ /* 0x006fe20008000000 */
[----:B------:R-:W-:Y:S05]  /*09d0*/  BRA `(.L_x_5) ;  /* 0x0000000000047947 */ /* 0x000fea0003800000 */
.L_x_4:
[----:B-12---:R-:W-:Y:S01]  /*09e0*/  NOP ;  /* 0x0000000000007918 */ /* 0x006fe20000000000 */
.L_x_5:
[----:B------:R-:W1:Y:S01]  /*09f0*/  LDC R4, c[0x0][0x65c] ;  /* 0x00019700ff047b82 */ /* 0x000e620000000800 */
[----:B------:R-:W-:Y:S01]  /*0a00*/  IMAD.MOV.U32 R5, RZ, RZ, RZ ;  /* 0x000000ffff057224 */ /* 0x000fe200078e00ff */
[----:B-1----:R-:W-:Y:S01]  /*0a10*/  ISETP.NE.AND P4, PT, R4, 0x1, PT ;  /* 0x000000010400780c */ /* 0x002fe20003f85270 */
[----:B------:R-:W-:-:S12]  /*0a20*/  IMAD.U32 R4, RZ, RZ, UR8 ;  /* 0x00000008ff047e24 */ /* 0x000fd8000f8e00ff */
[----:B------:R-:W1:Y:S01]  /*0a30*/  @P4 LDC R15, c[0x0][0x10] ;  /* 0x00000400ff0f4b82 */ /* 0x000e620000000800 */
[----:B------:R-:W-:Y:S02]  /*0a40*/  @P4 IMAD.MOV.U32 R9, RZ, RZ, RZ ;  /* 0x000000ffff094224 */ /* 0x000fe400078e00ff */
[----:B------:R-:W-:-:S05]  /*0a50*/  @P4 IMAD.MOV.U32 R17, RZ, RZ, RZ ;  /* 0x000000ffff114224 */ /* 0x000fca00078e00ff */
[----:B------:R-:W2:Y:S01]  /*0a60*/  @!P4 LDC R13, c[0x0][0xc] ;  /* 0x00000300ff0dcb82 */ /* 0x000ea20000000800 */
[----:B-1----:R-:W-:-:S04]  /*0a70*/  @P4 IMAD.WIDE.U32 R14, R15, UR8, R8 ;  /* 0x000000080f0e4c25 */ /* 0x002fc8000f8e0008 */
[----:B--2---:R-:W-:-:S04]  /*0a80*/  @!P4 IMAD.WIDE.U32 R12, R8, R13, R4 ;  /* 0x0000000d080cc225 */ /* 0x004fc800078e0004 */
[----:B------:R-:W-:Y:S02]  /*0a90*/  @P4 IMAD.MOV.U32 R4, RZ, RZ, R14 ;  /* 0x000000ffff044224 */ /* 0x000fe400078e000e */
[----:B------:R-:W-:Y:S02]  /*0aa0*/  @P4 IMAD.IADD R5, R15, 0x1, R17 ;  /* 0x000000010f054824 */ /* 0x000fe400078e0211 */
[----:B------:R-:W-:Y:S02]  /*0ab0*/  @!P4 IMAD.MOV.U32 R4, RZ, RZ, R12 ;  /* 0x000000ffff04c224 */ /* 0x000fe400078e000c */
[----:B------:R-:W-:Y:S01]  /*0ac0*/  @!P4 IMAD.MOV.U32 R5, RZ, RZ, R13 ;  /* 0x000000ffff05c224 */ /* 0x000fe200078e000d */
[----:B------:R-:W-:Y:S06]  /*0ad0*/  @!P2 BRA `(.L_x_6) ;  /* 0x00000000000ca947 */ /* 0x000fec0003800000 */
[----:B------:R-:W-:Y:S01]  /*0ae0*/  UCGABAR_WAIT ;  /* 0x0000000000007dc7 */ /* 0x000fe20008000000 */
[----:B------:R-:W-:Y:S01]  /*0af0*/  CCTL.IVALL ;  /* 0x00000000ff00798f */ /* 0x000fe20002000000 */
[----:B------:R-:W-:Y:S05]  /*0b00*/  BRA `(.L_x_7) ;  /* 0x0000000000047947 */ /* 0x000fea0003800000 */
.L_x_6:
[----:B------:R-:W-:Y:S06]  /*0b10*/  BAR.SYNC.DEFER_BLOCKING 0x0 ;  /* 0x0000000000007b1d */ /* 0x000fec0000010000 */
.L_x_7:
[----:B------:R-:W-:Y:S05]  /*0b20*/  @!P3 BRA `(.L_x_8) ;  /* 0x0000004800f4b947 */ /* 0x000fea0003800000 */
[----:B------:R-:W-:-:S13]  /*0b30*/  ISETP.GT.U32.AND P0, PT, R16, 0x1, PT ;  /* 0x000000011000780c */ /* 0x000fda0003f04070 */
[----:B0-----:R-:W-:Y:S05]  /*0b40*/  @P0 EXIT ;  /* 0x000000000000094d */ /* 0x001fea0003800000 */
[----:B------:R-:W-:Y:S01]  /*0b50*/  ULDC.64 UR4, c[0x0][0x650] ;  /* 0x0001940000047ab9 */ /* 0x000fe20000000a00 */
[----:B------:R-:W-:Y:S01]  /*0b60*/  PRMT R14, RZ, 0x7610, R14 ;  /* 0x00007610ff0e7816 */ /* 0x000fe2000000000e */
[----:B------:R-:W-:Y:S01]  /*0b70*/  IMAD.MOV.U32 R71, RZ, RZ, -0x1 ;  /* 0xffffffffff477424 */ /* 0x000fe200078e00ff */
[----:B------:R-:W-:Y:S01]  /*0b80*/  ISETP.GE.U32.AND P0, PT, R4, UR4, PT ;  /* 0x0000000404007c0c */ /* 0x000fe2000bf06070 */
[----:B------:R-:W-:Y:S02]  /*0b90*/  IMAD.MOV.U32 R15, RZ, RZ, -0x1 ;  /* 0xffffffffff0f7424 */ /* 0x000fe400078e00ff */
[----:B------:R-:W-:Y:S01]  /*0ba0*/  IMAD.MOV.U32 R73, RZ, RZ, -0x1 ;  /* 0xffffffffff497424 */ /* 0x000fe200078e00ff */
[----:B------:R-:W-:-:S13]  /*0bb0*/  ISETP.GE.U32.AND.EX P0, PT, R5, UR5, PT, P0 ;  /* 0x0000000505007c0c */ /* 0x000fda000bf06100 */
[----:B------:R-:W-:Y:S05]  /*0bc0*/  @P0 BRA `(.L_x_9) ;  /* 0x0000000400240947 */ /* 0x000fea0003800000 */
[----:B------:R-:W0:Y:S01]  /*0bd0*/  LDC.64 R22, c[0x0][0x628] ;  /* 0x00018a00ff167b82 */ /* 0x000e220000000a00 */
[----:B------:R-:W-:Y:S02]  /*0be0*/  IMAD.MOV.U32 R12, RZ, RZ, R4 ;  /* 0x000000ffff0c7224 */ /* 0x000fe400078e0004 */
[----:B------:R-:W-:-:S05]  /*0bf0*/  IMAD.MOV.U32 R13, RZ, RZ, R5 ;  /* 0x000000ffff0d7224 */ /* 0x000fca00078e0005 */
[----:B------:R-:W1:Y:S08]  /*0c00*/  LDC R18, c[0x0][0x630] ;  /* 0x00018c00ff127b82 */ /* 0x000e700000000800 */
[----:B------:R-:W2:Y:S01]  /*0c10*/  LDC.64 R24, c[0x0][0x620] ;  /* 0x00018800ff187b82 */ /* 0x000ea20000000a00 */
[----:B0-----:R-:W-:-:S04]  /*0c20*/  ISETP.NE.U32.AND P0, PT, R22, RZ, PT ;  /* 0x000000ff1600720c */ /* 0x001fc80003f05070 */
[----:B------:R-:W-:-:S13]  /*0c30*/  ISETP.NE.AND.EX P0, PT, R23, RZ, PT, P0 ;  /* 0x000000ff1700720c */ /* 0x000fda0003f05300 */
[----:B-12---:R-:W-:Y:S05]  /*0c40*/  @!P0 BRA `(.L_x_10) ;  /* 0x0000000000288947 */ /* 0x006fea0003800000 */
[----:B------:R-:W0:Y:S02]  /*0c50*/  LDC R7, c[0x0][0x634] ;  /* 0x00018d00ff077b82 */ /* 0x000e240000000800 */
[----:B0-----:R-:W-:-:S05]  /*0c60*/  IADD3 R7, P0, R4, R7, RZ ;  /* 0x0000000704077210 */ /* 0x001fca0007f1e0ff */
[----:B------:R-:W-:-:S04]  /*0c70*/  IMAD.X R19, RZ, RZ, R5, P0 ;  /* 0x000000ffff137224 */ /* 0x000fc800000e0605 */
[----:B------:R-:W-:-:S04]  /*0c80*/  IMAD.WIDE.U32 R12, R19, R22, RZ ;  /* 0x00000016130c7225 */ /* 0x000fc800078e00ff */
[----:B------:R-:W-:-:S04]  /*0c90*/  IMAD.WIDE.U32 R14, P0, R7, R23, R12 ;  /* 0x00000017070e7225 */ /* 0x000fc8000780000c */
[----:B------:R-:W-:-:S04]  /*0ca0*/  IMAD.WIDE.U32 R12, R7, R22, RZ ;  /* 0x00000016070c7225 */ /* 0x000fc800078e00ff */
[----:B------:R-:W-:Y:S01]  /*0cb0*/  IMAD.X R17, RZ, RZ, RZ, P0 ;  /* 0x000000ffff117224 */ /* 0x000fe200000e06ff */
[----:B------:R-:W-:Y:S01]  /*0cc0*/  IADD3 RZ, P0, R13, R14, RZ ;  /* 0x0000000e0dff7210 */ /* 0x000fe20007f1e0ff */
[----:B------:R-:W-:-:S04]  /*0cd0*/  IMAD.MOV.U32 R16, RZ, RZ, R15 ;  /* 0x000000ffff107224 */ /* 0x000fc800078e000f */
[----:B------:R-:W-:-:S08]  /*0ce0*/  IMAD.WIDE.U32.X R12, R19, R23, R16, P0 ;  /* 0x00000017130c7225 */ /* 0x000fd000000e0410 */
.L_x_10:
[----:B------:R-:W0:Y:S01]  /*0cf0*/  LDC.64 R28, c[0x0][0x640] ;  /* 0x00019000ff1c7b82 */ /* 0x000e220000000a00 */
[--C-:B------:R-:W-:Y:S01]  /*0d00*/  SHF.R.U64 R73, R12, R18, R13.reuse ;  /* 0x000000120c497219 */ /* 0x100fe2000000120d */
[----:B------:R-:W-:Y:S01]  /*0d10*/  IMAD R27, R11, R20, R8 ;  /* 0x000000140b1b7224 */ /* 0x000fe200078e0208 */
[----:B------:R-:W-:Y:S01]  /*0d20*/  SHF.R.U32.HI R7, RZ, R18, R13 ;  /* 0x00000012ff077219 */ /* 0x000fe2000001160d */
[----:B------:R-:W-:Y:S01]  /*0d30*/  IMAD.MOV.U32 R23, RZ, RZ, 0x1 ;  /* 0x00000001ff177424 */ /* 0x000fe200078e00ff */
[----:B------:R-:W-:-:S03]  /*0d40*/  IADD3 R9, P0, RZ, -R73, RZ ;  /* 0x80000049ff097210 */ /* 0x000fc60007f1e0ff */
[----:B------:R-:W1:Y:S02]  /*0d50*/  LDC R22, c[0x0][0x618] ;  /* 0x00018600ff167b82 */ /* 0x000e640000000800 */
[----:B------:R-:W-:Y:S02]  /*0d60*/  IMAD.X R7, RZ, RZ, ~R7, P0 ;  /* 0x000000ffff077224 */ /* 0x000fe400000e0e07 */
[----:B------:R-:W-:-:S04]  /*0d70*/  IMAD.WIDE.U32 R12, R9, R24, R4 ;  /* 0x00000018090c7225 */ /* 0x000fc800078e0004 */
[----:B------:R-:W2:Y:S01]  /*0d80*/  LDC R18, c[0x0][0x608] ;  /* 0x00018200ff127b82 */ /* 0x000ea20000000800 */
[----:B------:R-:W-:Y:S02]  /*0d90*/  IMAD R14, R7, R24, RZ ;  /* 0x00000018070e7224 */ /* 0x000fe400078e02ff */
[----:B------:R-:W-:Y:S02]  /*0da0*/  IMAD.MOV.U32 R7, RZ, RZ, -0x1 ;  /* 0xffffffffff077424 */ /* 0x000fe400078e00ff */
[----:B------:R-:W-:-:S03]  /*0db0*/  IMAD R9, R9, R25, R14 ;  /* 0x0000001909097224 */ /* 0x000fc600078e020e */
[----:B------:R-:W3:Y:S01]  /*0dc0*/  LDC R26, c[0x0][0x658] ;  /* 0x00019600ff1a7b82 */ /* 0x000ee20000000800 */
[----:B------:R-:W-:Y:S01]  /*0dd0*/  IMAD.IADD R9, R13, 0x1, R9 ;  /* 0x000000010d097824 */ /* 0x000fe200078e0209 */
[----:B0-----:R-:W-:-:S04]  /*0de0*/  ISETP.NE.U32.AND P0, PT, R28, RZ, PT ;  /* 0x000000ff1c00720c */ /* 0x001fc80003f05070 */
[----:B------:R-:W-:Y:S02]  /*0df0*/  ISETP.NE.AND.EX P0, PT, R29, RZ, PT, P0 ;  /* 0x000000ff1d00720c */ /* 0x000fe40003f05300 */
[----:B------:R-:W0:Y:S01]  /*0e00*/  LDC R24, c[0x0][0x600] ;  /* 0x00018000ff187b82 */ /* 0x000e220000000800 */
[-CC-:B-1----:R-:W-:Y:S02]  /*0e10*/  SHF.R.U64 R16, R12, R22.reuse, R9.reuse ;  /* 0x000000160c107219 */ /* 0x182fe40000001209 */
[----:B------:R-:W-:-:S05]  /*0e20*/  SHF.R.U32.HI R9, RZ, R22, R9 ;  /* 0x00000016ff097219 */ /* 0x000fca0000011609 */
[----:B------:R-:W1:Y:S01]  /*0e30*/  LDC R19, c[0x0][0x648] ;  /* 0x00019200ff137b82 */ /* 0x000e620000000800 */
[-CC-:B--2---:R-:W-:Y:S02]  /*0e40*/  SHF.R.U64 R22, R16, R18.reuse, R9.reuse ;  /* 0x0000001210167219 */ /* 0x184fe40000001209 */
[----:B------:R-:W-:-:S05]  /*0e50*/  SHF.R.U32.HI R9, RZ, R18, R9 ;  /* 0x00000012ff097219 */ /* 0x000fca0000011609 */
[----:B------:R-:W2:Y:S01]  /*0e60*/  LDC R21, c[0x0][0x638] ;  /* 0x00018e00ff157b82 */ /* 0x000ea20000000800 */
[-CC-:B---3--:R-:W-:Y:S02]  /*0e70*/  SHF.R.U64 R18, R22, R26.reuse, R9.reuse ;  /* 0x0000001a16127219 */ /* 0x188fe40000001209 */
[-C--:B------:R-:W-:Y:S02]  /*0e80*/  SHF.L.U32 R7, R7, R26.reuse, RZ ;  /* 0x0000001a07077219 */ /* 0x080fe400000006ff */
[----:B------:R-:W-:Y:S01]  /*0e90*/  SHF.R.U32.HI R9, RZ, R26, R9 ;  /* 0x0000001aff097219 */ /* 0x000fe20000011609 */
[----:B------:R-:W-:Y:S01]  /*0ea0*/  IMAD.MOV.U32 R8, RZ, RZ, R18 ;  /* 0x000000ffff087224 */ /* 0x000fe200078e0012 */
[----:B------:R-:W-:Y:S01]  /*0eb0*/  LOP3.LUT R11, RZ, R7, RZ, 0x33, !PT ;  /* 0x00000007ff0b7212 */ /* 0x000fe200078e33ff */
[----:B------:R-:W3:Y:S01]  /*0ec0*/  LDC R25, c[0x0][0x610] ;  /* 0x00018400ff197b82 */ /* 0x000ee20000000800 */
[----:B------:R-:W-:Y:S05]  /*0ed0*/  @!P0 BRA `(.L_x_11) ;  /* 0x0000000000288947 */ /* 0x000fea0003800000 */
[----:B------:R-:W4:Y:S02]  /*0ee0*/  LDC R7, c[0x0][0x64c] ;  /* 0x00019300ff077b82 */ /* 0x000f240000000800 */
[----:B----4-:R-:W-:-:S05]  /*0ef0*/  IADD3 R7, P0, R18, R7, RZ ;  /* 0x0000000712077210 */ /* 0x010fca0007f1e0ff */
        /* <DEDUP_REMOVED lines=8> */
.L_x_11:
[----:B-1----:R-:W-:Y:S01]  /*0f80*/  SHF.R.U64 R9, R8, R19, R9 ;  /* 0x0000001308097219 */ /* 0x002fe20000001209 */
[----:B------:R-:W-:Y:S01]  /*0f90*/  IMAD.MOV.U32 R14, RZ, RZ, 0x1 ;  /* 0x00000001ff0e7424 */ /* 0x000fe200078e00ff */
[----:B------:R-:W-:Y:S01]  /*0fa0*/  LOP3.LUT R8, R22, R11, RZ, 0xc0, !PT ;  /* 0x0000000b16087212 */ /* 0x000fe200078ec0ff */
[----:B0-----:R-:W-:Y:S01]  /*0fb0*/  VIADD R11, R24, 0xffffffff ;  /* 0xffffffff180b7836 */ /* 0x001fe20000000000 */
[----:B------:R-:W-:Y:S01]  /*0fc0*/  SHF.L.U32 R7, R23, R26, RZ ;  /* 0x0000001a17077219 */ /* 0x000fe200000006ff */
[----:B------:R-:W-:Y:S01]  /*0fd0*/  IMAD.MOV R12, RZ, RZ, -R9 ;  /* 0x000000ffff0c7224 */ /* 0x000fe200078e0a09 */
[----:B------:R-:W-:Y:S02]  /*0fe0*/  SEL R10, R10, R27, !P4 ;  /* 0x0000001b0a0a7207 */ /* 0x000fe40006000000 */
[----:B------:R-:W-:Y:S01]  /*0ff0*/  LOP3.LUT R11, R16, R11, RZ, 0xc0, !PT ;  /* 0x0000000b100b7212 */ /* 0x000fe200078ec0ff */
[----:B------:R-:W-:Y:S02]  /*1000*/  IMAD R9, R7, R9, R8 ;  /* 0x0000000907097224 */ /* 0x000fe400078e0208 */
[----:B--2---:R-:W-:-:S02]  /*1010*/  IMAD R7, R12, R21, R18 ;  /* 0x000000150c077224 */ /* 0x004fc400078e0212 */
[----:B---3--:R-:W-:Y:S02]  /*1020*/  IMAD R10, R9, R25, R10 ;  /* 0x00000019090a7224 */ /* 0x008fe400078e020a */
[----:B------:R-:W-:-:S05]  /*1030*/  IMAD R7, R7, R24, R11 ;  /* 0x0000001807077224 */ /* 0x000fca00078e020b */
[----:B------:R-:W-:Y:S02]  /*1040*/  SEL R15, R7, R10, !P4 ;  /* 0x0000000a070f7207 */ /* 0x000fe40006000000 */
[----:B------:R-:W-:-:S07]  /*1050*/  SEL R71, R10, R7, !P4 ;  /* 0x000000070a477207 */ /* 0x000fce0006000000 */
.L_x_9:
[----:B------:R-:W-:-:S08]  /*1060*/  NOP ;  /* 0x0000000000007918 */ /* 0x000fd00000000000 */
[----:B------:R-:W0:Y:S02]  /*1070*/  USETMAXREG.TRY_ALLOC.CTAPOOL UP0, 0xe8 ;  /* 0x000000e8000079c8 */ /* 0x000e240008000600 */
[----:B0-----:R-:W-:-:S13]  /*1080*/  PLOP3.LUT P0, PT, PT, PT, UP0, 0x80, 0x0 ;  /* 0x000000000000781c */ /* 0x001fda0003f0f008 */
[----:B------:R-:W-:Y:S05]  /*1090*/  @!P0 BRA `(.L_x_9) ;  /* 0xfffffffc00f08947 */ /* 0x000fea000383ffff */
[----:B------:R-:W-:Y:S01]  /*10a0*/  ULDC.64 UR4, c[0x0][0x598] ;  /* 0x0001660000047ab9 */ /* 0x000fe20000000a00 */
[----:B------:R-:W-:Y:S01]  /*10b0*/  ULDC.64 UR16, c[0x0][0x208] ;  /* 0x0000820000107ab9 */ /* 0x000fe20000000a00 */
[----:B------:R-:W-:-:S04]  /*10c0*/  ISETP.NE.U32.AND P0, PT, RZ, UR4, PT ;  /* 0x00000004ff007c0c */ /* 0x000fc8000bf05070 */
[----:B------:R-:W-:-:S13]  /*10d0*/  ISETP.NE.AND.EX P0, PT, RZ, UR5, PT, P0 ;  /* 0x00000005ff007c0c */ /* 0x000fda000bf05300 */
[----:B------:R-:W-:Y:S05]  /*10e0*/  @!P0 BRA `(.L_x_12) ;  /* 0x00000000001c8947 */ /* 0x000fea0003800000 */
[----:B------:R-:W0:Y:S02]  /*10f0*/  LDC.64 R8, c[0x0][0x598] ;  /* 0x00016600ff087b82 */ /* 0x000e240000000a00 */
[----:B0-----:R-:W2:Y:S02]  /*1100*/  LDG.E.64 R8, desc[UR16][R8.64] ;  /* 0x0000001008087981 */ /* 0x001ea4000c1e1b00 */
[----:B--2---:R-:W-:-:S04]  /*1110*/  ISETP.NE.U32.AND P0, PT, R8, RZ, PT ;  /* 0x000000ff0800720c */ /* 0x004fc80003f05070 */
[----:B------:R-:W-:-:S13]  /*1120*/  ISETP.NE.AND.EX P0, PT, R9, RZ, PT, P0 ;  /* 0x000000ff0900720c */ /* 0x000fda0003f05300 */
[----:B------:R-:W-:Y:S05]  /*1130*/  @!P0 BRA `(.L_x_12) ;  /* 0x0000000000088947 */ /* 0x000fea0003800000 */
[----:B------:R0:W5:Y:S01]  /*1140*/  LD.E R7, desc[UR16][R8.64] ;  /* 0x0000001008077980 */ /* 0x000162000c101900 */
[----:B------:R-:W-:Y:S05]  /*1150*/  BRA `(.L_x_13) ;  /* 0x0000000000207947 */ /* 0x000fea0003800000 */
.L_x_12:
[----:B------:R-:W-:Y:S02]  /*1160*/  ULDC.64 UR4, c[0x0][0x588] ;  /* 0x0001620000047ab9 */ /* 0x000fe40000000a00 */
[----:B------:R-:W-:-:S04]  /*1170*/  ISETP.NE.U32.AND P0, PT, RZ, UR4, PT ;  /* 0x00000004ff007c0c */ /* 0x000fc8000bf05070 */
[----:B------:R-:W-:-:S13]  /*1180*/  ISETP.NE.AND.EX P0, PT, RZ, UR5, PT, P0 ;  /* 0x00000005ff007c0c */ /* 0x000fda000bf05300 */
[----:B------:R-:W-:Y:S05]  /*1190*/  @!P0 BRA `(.L_x_14) ;  /* 0x00000000000c8947 */ /* 0x000fea0003800000 */
[----:B------:R-:W0:Y:S02]  /*11a0*/  LDC.64 R8, c[0x0][0x588] ;  /* 0x00016200ff087b82 */ /* 0x000e240000000a00 */
[----:B0-----:R1:W5:Y:S01]  /*11b0*/  LDG.E R7, desc[UR16][R8.64] ;  /* 0x0000001008077981 */ /* 0x001362000c1e1900 */
[----:B------:R-:W-:Y:S05]  /*11c0*/  BRA `(.L_x_13) ;  /* 0x0000000000047947 */ /* 0x000fea0003800000 */
.L_x_14:
[----:B------:R-:W2:Y:S02]  /*11d0*/  LDC R7, c[0x0][0x580] ;  /* 0x00016000ff077b82 */ /* 0x000ea40000000800 */
.L_x_13:
[----:B------:R-:W-:Y:S02]  /*11e0*/  ULDC.64 UR4, c[0x0][0x5a0] ;  /* 0x0001680000047ab9 */ /* 0x000fe40000000a00 */
[----:B------:R-:W-:-:S04]  /*11f0*/  ISETP.NE.U32.AND P0, PT, RZ, UR4, PT ;  /* 0x00000004ff007c0c */ /* 0x000fc8000bf05070 */
[----:B------:R-:W-:-:S13]  /*1200*/  ISETP.NE.AND.EX P0, PT, RZ, UR5, PT, P0 ;  /* 0x00000005ff007c0c */ /* 0x000fda000bf05300 */
[----:B------:R-:W-:Y:S05]  /*1210*/  @!P0 BRA `(.L_x_15) ;  /* 0x00000000001c8947 */ /* 0x000fea0003800000 */
[----:B01----:R-:W0:Y:S02]  /*1220*/  LDC.64 R8, c[0x0][0x5a0] ;  /* 0x00016800ff087b82 */ /* 0x003e240000000a00 */
[----:B0-----:R-:W3:Y:S02]  /*1230*/  LDG.E.64 R8, desc[UR16][R8.64] ;  /* 0x0000001008087981 */ /* 0x001ee4000c1e1b00 */
[----:B---3--:R-:W-:-:S04]  /*1240*/  ISETP.NE.U32.AND P0, PT, R8, RZ, PT ;  /* 0x000000ff0800720c */ /* 0x008fc80003f05070 */
[----:B------:R-:W-:-:S13]  /*1250*/  ISETP.NE.AND.EX P0, PT, R9, RZ, PT, P0 ;  /* 0x000000ff0900720c */ /* 0x000fda0003f05300 */
[----:B------:R-:W-:Y:S05]  /*1260*/  @!P0 BRA `(.L_x_15) ;  /* 0x0000000000088947 */ /* 0x000fea0003800000 */
[----:B------:R0:W5:Y:S01]  /*1270*/  LD.E R12, desc[UR16][R8.64] ;  /* 0x00000010080c7980 */ /* 0x000162000c101900 */
[----:B------:R-:W-:Y:S05]  /*1280*/  BRA `(.L_x_16) ;  /* 0x0000000000207947 */ /* 0x000fea0003800000 */
.L_x_15:
[----:B------:R-:W-:Y:S02]  /*1290*/  ULDC.64 UR4, c[0x0][0x590] ;  /* 0x0001640000047ab9 */ /* 0x000fe40000000a00 */
[----:B------:R-:W-:-:S04]  /*12a0*/  ISETP.NE.U32.AND P0, PT, RZ, UR4, PT ;  /* 0x00000004ff007c0c */ /* 0x000fc8000bf05070 */
[----:B------:R-:W-:-:S13]  /*12b0*/  ISETP.NE.AND.EX P0, PT, RZ, UR5, PT, P0 ;  /* 0x00000005ff007c0c */ /* 0x000fda000bf05300 */
[----:B------:R-:W-:Y:S05]  /*12c0*/  @!P0 BRA `(.L_x_17) ;  /* 0x00000000000c8947 */ /* 0x000fea0003800000 */
[----:B------:R-:W3:Y:S02]  /*12d0*/  LDC.64 R12, c[0x0][0x590] ;  /* 0x00016400ff0c7b82 */ /* 0x000ee40000000a00 */
[----:B---3--:R3:W5:Y:S01]  /*12e0*/  LDG.E R12, desc[UR16][R12.64] ;  /* 0x000000100c0c7981 */ /* 0x008762000c1e1900 */
[----:B------:R-:W-:Y:S05]  /*12f0*/  BRA `(.L_x_16) ;  /* 0x0000000000047947 */ /* 0x000fea0003800000 */
.L_x_17:
[----:B------:R-:W4:Y:S02]  /*1300*/  LDC R12, c[0x0][0x584] ;  /* 0x00016100ff0c7b82 */ /* 0x000f240000000800 */
.L_x_16:
[----:B------:R-:W-:-:S13]  /*1310*/  LOP3.LUT P0, RZ, R14, 0xff, RZ, 0xc0, !PT ;  /* 0x000000ff0eff7812 */ /* 0x000fda000780c0ff */
[----:B------:R-:W-:Y:S05]  /*1320*/  @!P0 EXIT ;  /* 0x000000000000894d */ /* 0x000fea0003800000 */
[----:B------:R-:W-:Y:S01]  /*1330*/  ULDC UR4, c[0x0][0x28c] ;  /* 0x0000a30000047ab9 */ /* 0x000fe20000000800 */
[----:B------:R-:W-:Y:S01]  /*1340*/  LOP3.LUT R81, R2, 0x1, RZ, 0xfc, !PT ;  /* 0x0000000102517812 */ /* 0x000fe200078efcff */
[----:B------:R-:W-:-:S04]  /*1350*/  UIADD3 UR4, UR4, 0x3f, URZ ;  /* 0x0000003f04047890 */ /* 0x000fc8000fffe03f */
[----:B------:R-:W-:-:S04]  /*1360*/  USHF.R.S32.HI UR5, URZ, 0x1f, UR4 ;  /* 0x0000001f3f057899 */ /* 0x000fc80008011404 */
[----:B------:R-:W-:-:S03]  /*1370*/  ULEA.HI UR5, UR5, UR4, URZ, 0x6 ;  /* 0x0000000405057291 */ /* 0x000fc6000f8f303f */
[----:B------:R-:W-:Y:S01]  /*1380*/  UMOV UR4, URZ ;  /* 0x0000003f00047c82 */ /* 0x000fe20008000000 */
[----:B------:R-:W-:-:S03]  /*1390*/  USHF.R.S32.HI UR9, URZ, 0x6, UR5 ;  /* 0x000000063f097899 */ /* 0x000fc60008011405 */
[----:B------:R-:W-:-:S09]  /*13a0*/  UMOV UR5, URZ ;  /* 0x0000003f00057c82 */ /* 0x000fd20008000000 */
.L_x_108:
[----:B01----:R-:W-:Y:S01]  /*13b0*/  LOP3.LUT R8, R0, 0x80, RZ, 0xc0, !PT ;  /* 0x0000008000087812 */ /* 0x003fe200078ec0ff */
[----:B------:R-:W0:Y:S01]  /*13c0*/  S2UR UR13, SR_CgaCtaId ;  /* 0x00000000000d79c3 */ /* 0x000e220000008800 */
[----:B------:R-:W-:Y:S01]  /*13d0*/  UMOV UR12, 0x400 ;  /* 0x00000400000c7882 */ /* 0x000fe20000000000 */
[----:B------:R-:W-:Y:S01]  /*13e0*/  UMOV UR6, URZ ;  /* 0x0000003f00067c82 */ /* 0x000fe20008000000 */
[----:B------:R-:W-:Y:S01]  /*13f0*/  SHF.R.U32.HI R8, RZ, 0x7, R8 ;  /* 0x00000007ff087819 */ /* 0x000fe20000011608 */
[----:B------:R-:W-:Y:S01]  /*1400*/  UMOV UR7, URZ ;  /* 0x0000003f00077c82 */ /* 0x000fe20008000000 */
[----:B------:R-:W-:Y:S01]  /*1410*/  UMOV UR18, UR5 ;  /* 0x0000000500127c82 */ /* 0x000fe20008000000 */
[----:B------:R-:W-:Y:S01]  /*1420*/  CS2R R16, SRZ ;  /* 0x0000000000107805 */ /* 0x000fe2000001ff00 */
[----:B---3--:R-:W-:Y:S01]  /*1430*/  IMAD.MOV.U32 R13, RZ, RZ, RZ ;  /* 0x000000ffff0d7224 */ /* 0x008fe200078e00ff */
[----:B------:R-:W1:Y:S01]  /*1440*/  LDC R9, c[0x0][0x28c] ;  /* 0x0000a300ff097b82 */ /* 0x000e620000000800 */
[----:B------:R-:W3:Y:S01]  /*1450*/  SHFL.IDX PT, R8, R8, RZ, 0x1f ;  /* 0x00001fff08087589 */ /* 0x000ee200000e0000 */
[----:B------:R-:W-:-:S02]  /*1460*/  CS2R R18, SRZ ;  /* 0x0000000000127805 */ /* 0x000fc4000001ff00 */
[----:B------:R-:W-:Y:S02]  /*1470*/  CS2R R20, SRZ ;  /* 0x0000000000147805 */ /* 0x000fe4000001ff00 */
[----:B------:R-:W-:Y:S02]  /*1480*/  CS2R R22, SRZ ;  /* 0x0000000000167805 */ /* 0x000fe4000001ff00 */
[----:B------:R-:W-:Y:S02]  /*1490*/  CS2R R56, SRZ ;  /* 0x0000000000387805 */ /* 0x000fe4000001ff00 */
[----:B------:R-:W-:Y:S02]  /*14a0*/  CS2R R58, SRZ ;  /* 0x00000000003a7805 */ /* 0x000fe4000001ff00 */
[----:B------:R-:W-:Y:S02]  /*14b0*/  CS2R R60, SRZ ;  /* 0x00000000003c7805 */ /* 0x000fe4000001ff00 */
[----:B------:R-:W-:-:S02]  /*14c0*/  CS2R R62, SRZ ;  /* 0x00000000003e7805 */ /* 0x000fc4000001ff00 */
[----:B------:R-:W-:Y:S02]  /*14d0*/  CS2R R64, SRZ ;  /* 0x0000000000407805 */ /* 0x000fe4000001ff00 */
[----:B------:R-:W-:Y:S02]  /*14e0*/  CS2R R66, SRZ ;  /* 0x0000000000427805 */ /* 0x000fe4000001ff00 */
[----:B------:R-:W-:Y:S01]  /*14f0*/  CS2R R68, SRZ ;  /* 0x0000000000447805 */ /* 0x000fe2000001ff00 */
[----:B------:R-:W-:Y:S01]  /*1500*/  IMAD.MOV.U32 R70, RZ, RZ, RZ ;  /* 0x000000ffff467224 */ /* 0x000fe200078e00ff */
[----:B------:R-:W-:Y:S01]  /*1510*/  CS2R R74, SRZ ;  /* 0x00000000004a7805 */ /* 0x000fe2000001ff00 */
[----:B------:R-:W-:Y:S01]  /*1520*/  IMAD.MOV.U32 R72, RZ, RZ, RZ ;  /* 0x000000ffff487224 */ /* 0x000fe200078e00ff */
[----:B------:R-:W-:Y:S02]  /*1530*/  CS2R R76, SRZ ;  /* 0x00000000004c7805 */ /* 0x000fe4000001ff00 */
[----:B------:R-:W-:Y:S01]  /*1540*/  CS2R R78, SRZ ;  /* 0x00000000004e7805 */ /* 0x000fe2000001ff00 */
[----:B------:R-:W-:Y:S01]  /*1550*/  IMAD.MOV.U32 R80, RZ, RZ, RZ ;  /* 0x000000ffff507224 */ /* 0x000fe200078e00ff */
[----:B----4-:R-:W-:Y:S01]  /*1560*/  CS2R R24, SRZ ;  /* 0x0000000000187805 */ /* 0x010fe2000001ff00 */
[----:B------:R-:W-:Y:S01]  /*1570*/  IMAD.U32 R14, RZ, RZ, UR4 ;  /* 0x00000004ff0e7e24 */ /* 0x000fe2000f8e00ff */
[----:B------:R-:W-:-:S02]  /*1580*/  CS2R R26, SRZ ;  /* 0x00000000001a7805 */ /* 0x000fc4000001ff00 */
[----:B------:R-:W-:Y:S02]  /*1590*/  CS2R R28, SRZ ;  /* 0x00000000001c7805 */ /* 0x000fe4000001ff00 */
[----:B------:R-:W-:Y:S02]  /*15a0*/  CS2R R30, SRZ ;  /* 0x00000000001e7805 */ /* 0x000fe4000001ff00 */
[----:B------:R-:W-:Y:S02]  /*15b0*/  CS2R R32, SRZ ;  /* 0x0000000000207805 */ /* 0x000fe4000001ff00 */
[----:B-1----:R-:W-:Y:S02]  /*15c0*/  ISETP.GE.AND P0, PT, R9, 0x1, PT ;  /* 0x000000010900780c */ /* 0x002fe40003f06270 */
[----:B------:R-:W-:Y:S02]  /*15d0*/  CS2R R34, SRZ ;  /* 0x0000000000227805 */ /* 0x000fe4000001ff00 */
[----:B---3--:R-:W-:-:S02]  /*15e0*/  R2UR UR8, R8 ;  /* 0x00000000080872ca */ /* 0x008fc400000e0000 */
        /* <DEDUP_REMOVED lines=8> */
[----:B------:R-:W-:Y:S02]  /*1670*/  CS2R R52, SRZ ;  /* 0x0000000000347805 */ /* 0x000fe4000001ff00 */
[----:B------:R-:W-:Y:S01]  /*1680*/  CS2R R54, SRZ ;  /* 0x0000000000367805 */ /* 0x000fe2000001ff00 */
[----:B------:R-:W-:-:S04]  /*1690*/  ULEA.HI UR10, UR8, UR8, URZ, 0x1 ;  /* 0x00000008080a7291 */ /* 0x000fc8000f8f083f */
[----:B------:R-:W-:Y:S02]  /*16a0*/  ULOP3.LUT UR11, UR10, 0xffffe, URZ, 0xc0, !UPT ;  /* 0x000ffffe0a0b7892 */ /* 0x000fe4000f8ec03f */
[----:B0-----:R-:W-:Y:S02]  /*16b0*/  ULEA UR10, UR13, UR12, 0x18 ;  /* 0x0000000c0d0a7291 */ /* 0x001fe4000f8ec03f */
[----:B------:R-:W-:-:S03]  /*16c0*/  UIADD3 UR11, UR8, -UR11, URZ ;  /* 0x8000000b080b7290 */ /* 0x000fc6000fffe03f */
[----:B------:R-:W-:Y:S01]  /*16d0*/  UMOV UR8, URZ ;  /* 0x0000003f00087c82 */ /* 0x000fe20008000000 */
[----:B------:R-:W-:-:S04]  /*16e0*/  ULEA UR11, UR11, UR10, 0xc ;  /* 0x0000000a0b0b7291 */ /* 0x000fc8000f8e603f */
[----:B------:R-:W-:-:S04]  /*16f0*/  UIADD3 UR11, UR11, 0x200, URZ ;  /* 0x000002000b0b7890 */ /* 0x000fc8000fffe03f */
[----:B------:R-:W-:-:S04]  /*1700*/  USHF.R.U32.HI UR11, URZ, 0x4, UR11 ;  /* 0x000000043f0b7899 */ /* 0x000fc8000801160b */
[----:B------:R-:W-:Y:S01]  /*1710*/  ULOP3.LUT UR11, UR11, 0x3fff, URZ, 0xc0, !UPT ;  /* 0x00003fff0b0b7892 */ /* 0x000fe2000f8ec03f */
[----:B------:R-:W-:Y:S11]  /*1720*/  @!P0 BRA `(.L_x_18) ;  /* 0x0000000400748947 */ /* 0x000ff60003800000 */
[----:B------:R-:W-:-:S13]  /*1730*/  ISETP.NE.AND P1, PT, R81, 0x3, PT ;  /* 0x000000035100780c */ /* 0x000fda0003f25270 */
[----:B------:R-:W-:Y:S05]  /*1740*/  @!P1 BRA `(.L_x_19) ;  /* 0x0000000000049947 */ /* 0x000fea0003800000 */
[----:B------:R-:W-:Y:S01]  /*1750*/  BPT.TRAP 0x1 ;  /* 0x000000040000795c */ /* 0x000fe20000300000 */
.L_x_19:
[----:B------:R-:W-:Y:S01]  /*1760*/  ULEA UR6, UR5, UR10, 0x3 ;  /* 0x0000000a05067291 */ /* 0x000fe2000f8e183f */
[----:B------:R-:W-:-:S05]  /*1770*/  IMAD.U32 R8, RZ, RZ, UR4 ;  /* 0x00000004ff087e24 */ /* 0x000fca000f8e00ff */
[----:B------:R-:W-:-:S04]  /*1780*/  SHF.L.U32 R8, R8, 0x1f, RZ ;  /* 0x0000001f08087819 */ /* 0x000fc800000006ff */
[----:B------:R0:W1:Y:S01]  /*1790*/  SYNCS.PHASECHK.TRANS64.TRYWAIT P0, [UR6], R8 ;  /* 0x00000008ff0075a7 */ /* 0x0000620008000146 */
[----:B------:R-:W-:Y:S05]  /*17a0*/  @!P1 BRA `(.L_x_20) ;  /* 0x0000000000049947 */ /* 0x000fea0003800000 */
[----:B------:R-:W-:Y:S01]  /*17b0*/  BPT.TRAP 0x1 ;  /* 0x000000040000795c */ /* 0x000fe20000300000 */
.L_x_20:
[----:B-1----:R-:W-:Y:S05]  /*17c0*/  @P0 BRA `(.L_x_21) ;  /* 0x0000000000080947 */ /* 0x002fea0003800000 */
[----:B------:R-:W1:Y:S02]  /*17d0*/  SYNCS.PHASECHK.TRANS64.TRYWAIT P0, [UR6], R8 ;  /* 0x00000008ff0075a7 */ /* 0x000e640008000146 */
[----:B-1----:R-:W-:Y:S05]  /*17e0*/  @!P0 BRA `(.L_x_22) ;  /* 0x0000005c00208947 */ /* 0x002fea0003800000 */
.L_x_21:
[----:B------:R-:W-:Y:S01]  /*17f0*/  UIADD3 UR6, UR10, 0x24200, URZ ;  /* 0x000242000a067890 */ /* 0x000fe2000fffe03f */
[----:B------:R-:W-:Y:S01]  /*1800*/  WARPGROUP.ARRIVE ;  /* 0x00000000000079c5 */ /* 0x000fe20000000000 */
[----:B------:R-:W-:Y:S01]  /*1810*/  ULOP3.LUT UR12, UR11, 0x10000, URZ, 0xfc, !UPT ;  /* 0x000100000b0c7892 */ /* 0x000fe2000f8efc3f */
[----:B------:R-:W-:Y:S01]  /*1820*/  CS2R R16, SRZ ;  /* 0x0000000000107805 */ /* 0x000fe2000001ff00 */
[----:B------:R-:W-:Y:S01]  /*1830*/  USHF.R.U32.HI UR6, URZ, 0x4, UR6 ;  /* 0x000000043f067899 */ /* 0x000fe20008011606 */
[----:B------:R-:W-:Y:S01]  /*1840*/  IMAD.MOV.U32 R13, RZ, RZ, RZ ;  /* 0x000000ffff0d7224 */ /* 0x000fe200078e00ff */
[----:B------:R-:W-:Y:S01]  /*1850*/  ULEA UR12, UR5, UR12, 0x9 ;  /* 0x0000000c050c7291 */ /* 0x000fe2000f8e483f */
[----:B------:R-:W-:Y:S01]  /*1860*/  CS2R R18, SRZ ;  /* 0x0000000000127805 */ /* 0x000fe2000001ff00 */
[----:B------:R-:W-:Y:S01]  /*1870*/  ULOP3.LUT UR6, UR6, 0x3fff, URZ, 0xc0, !UPT ;  /* 0x00003fff06067892 */ /* 0x000fe2000f8ec03f */
[----:B------:R-:W-:Y:S01]  /*1880*/  CS2R R20, SRZ ;  /* 0x0000000000147805 */ /* 0x000fe2000001ff00 */
[----:B------:R-:W-:Y:S01]  /*1890*/  UMOV UR13, 0x80000020 ;  /* 0x80000020000d7882 */ /* 0x000fe20000000000 */
[----:B------:R-:W-:Y:S01]  /*18a0*/  UMOV UR15, 0x80000020 ;  /* 0x80000020000f7882 */ /* 0x000fe20000000000 */
[----:B------:R-:W-:Y:S01]  /*18b0*/  ULOP3.LUT UR6, UR6, 0x10000, URZ, 0xfc, !UPT ;  /* 0x0001000006067892 */ /* 0x000fe2000f8efc3f */
[----:B------:R-:W-:Y:S01]  /*18c0*/  CS2R R22, SRZ ;  /* 0x0000000000167805 */ /* 0x000fe2000001ff00 */
[----:B------:R-:W-:Y:S01]  /*18d0*/  ULDC UR7, c[0x0][0x50c] ;  /* 0x0001430000077ab9 */ /* 0x000fe20000000800 */
[----:B------:R-:W-:Y:S01]  /*18e0*/  CS2R R56, SRZ ;  /* 0x0000000000387805 */ /* 0x000fe2000001ff00 */
[----:B------:R-:W-:Y:S01]  /*18f0*/  ULEA UR14, UR5, UR6, 0x8 ;  /* 0x00000006050e7291 */ /* 0x000fe2000f8e403f */
[----:B------:R-:W-:Y:S01]  /*1900*/  CS2R R58, SRZ ;  /* 0x00000000003a7805 */ /* 0x000fe2000001ff00 */
[----:B------:R-:W-:Y:S01]  /*1910*/  UISETP.NE.AND UP0, UPT, UR7, 0x2, UPT ;  /* 0x000000020700788c */ /* 0x000fe2000bf05270 */
[----:B------:R-:W-:Y:S01]  /*1920*/  CS2R R60, SRZ ;  /* 0x00000000003c7805 */ /* 0x000fe2000001ff00 */
[----:B------:R-:W-:Y:S01]  /*1930*/  UMOV UR6, 0x2 ;  /* 0x0000000200067882 */ /* 0x000fe20000000000 */
[----:B------:R-:W-:Y:S01]  /*1940*/  CS2R R62, SRZ ;  /* 0x00000000003e7805 */ /* 0x000fe2000001ff00 */
[----:B------:R-:W-:Y:S01]  /*1950*/  USEL UR7, URZ, 0x1, UP0 ;  /* 0x000000013f077887 */ /* 0x000fe20008000000 */
[----:B------:R-:W-:-:S02]  /*1960*/  CS2R R64, SRZ ;  /* 0x0000000000407805 */ /* 0x000fc4000001ff00 */
[----:B------:R-:W-:Y:S01]  /*1970*/  CS2R R66, SRZ ;  /* 0x0000000000427805 */ /* 0x000fe2000001ff00 */
[----:B------:R-:W-:Y:S01]  /*1980*/  QGMMA.64x64x32.F32.E5M2.E5M2 R24, gdesc[UR12], RZ, !UPT ;  /* 0x00e000000c1879f3 */ /* 0x000fe2000c7038ff */
[----:B------:R-:W-:Y:S01]  /*1990*/  UIADD3 UR12, UR12, 0x2, URZ ;  /* 0x000000020c0c7890 */ /* 0x000fe2000fffe03f */
[----:B------:R-:W-:Y:S02]  /*19a0*/  CS2R R68, SRZ ;  /* 0x0000000000447805 */ /* 0x000fe4000001ff00 */
[----:B------:R-:W-:Y:S01]  /*19b0*/  ISETP.NE.AND P0, PT, RZ, UR7, PT ;  /* 0x00000007ff007c0c */ /* 0x000fe2000bf05270 */
[----:B------:R-:W-:Y:S01]  /*19c0*/  UIADD3 UR14, UR14, 0x2, URZ ;  /* 0x000000020e0e7890 */ /* 0x000fe2000fffe03f */
[----:B------:R-:W-:Y:S01]  /*19d0*/  IMAD.MOV.U32 R70, RZ, RZ, RZ ;  /* 0x000000ffff467224 */ /* 0x000fe200078e00ff */
[----:B------:R-:W-:Y:S01]  /*19e0*/  UMOV UR13, 0x80000020 ;  /* 0x80000020000d7882 */ /* 0x000fe20000000000 */
[----:B------:R-:W-:Y:S01]  /*19f0*/  UMOV UR15, 0x80000020 ;  /* 0x80000020000f7882 */ /* 0x000fe20000000000 */
[----:B------:R-:W-:Y:S01]  /*1a00*/  IMAD.MOV.U32 R72, RZ, RZ, RZ ;  /* 0x000000ffff487224 */ /* 0x000fe200078e00ff */
[----:B------:R-:W-:-:S02]  /*1a10*/  CS2R R74, SRZ ;  /* 0x00000000004a7805 */ /* 0x000fc4000001ff00 */
[----:B------:R-:W-:Y:S02]  /*1a20*/  CS2R R76, SRZ ;  /* 0x00000000004c7805 */ /* 0x000fe4000001ff00 */
[----:B------:R-:W-:Y:S01]  /*1a30*/  CS2R R78, SRZ ;  /* 0x00000000004e7805 */ /* 0x000fe2000001ff00 */
[----:B------:R-:W-:Y:S01]  /*1a40*/  IMAD.MOV.U32 R80, RZ, RZ, RZ ;  /* 0x000000ffff507224 */ /* 0x000fe200078e00ff */
[----:B------:R-:W-:Y:S01]  /*1a50*/  QGMMA.64x64x32.F32.E5M2.E5M2 R24, gdesc[UR12], R24, gsb0 ;  /* 0x00e000000c1879f3 */ /* 0x000fe20008003818 */
[----:B------:R-:W-:Y:S05]  /*1a60*/  @!P0 BRA `(.L_x_23) ;  /* 0x0000000000888947 */ /* 0x000fea0003800000 */
[----:B------:R-:W-:Y:S02]  /*1a70*/  WARPGROUP.DEPBAR.LE gsb0, 0x0 ;  /* 0x00008000000079c5 */ /* 0x000fe40000010000 */
[----:B------:R-:W-:-:S01]  /*1a80*/  FADD R79, RZ, R24 ;  /* 0x00000018ff4f7221 */ /* 0x000fc20000000000 */
[----:B------:R-:W-:Y:S01]  /*1a90*/  FADD R80, RZ, R25 ;  /* 0x00000019ff507221 */ /* 0x000fe20000000000 */
        /* <DEDUP_REMOVED lines=30> */
[----:B------:R-:W-:-:S06]  /*1c80*/  UMOV UR6, URZ ;  /* 0x0000003f00067c82 */ /* 0x000fcc0008000000 */
.L_x_23:
[----:B------:R-:W-:-:S04]  /*1c90*/  UIADD3 UR18, UR5, 0x1, URZ ;  /* 0x0000000105127890 */ /* 0x000fc8000fffe03f */
[----:B------:R-:W-:-:S04]  /*1ca0*/  UISETP.NE.AND UP0, UPT, UR18, 0x12, UPT ;  /* 0x000000121200788c */ /* 0x000fc8000bf05270 */
[----:B------:R-:W-:Y:S02]  /*1cb0*/  USEL UR8, URZ, 0x1, UP0 ;  /* 0x000000013f087887 */ /* 0x000fe40008000000 */
[----:B------:R-:W-:Y:S02]  /*1cc0*/  USEL UR18, UR18, URZ, UP0 ;  /* 0x0000003f12127287 */ /* 0x000fe40008000000 */
[----:B------:R-:W-:-:S06]  /*1cd0*/  ULOP3.LUT UR8, UR4, UR8, URZ, 0x3c, !UPT ;  /* 0x0000000804087292 */ /* 0x000fcc000f8e3c3f */
[----:B------:R-:W-:Y:S01]  /*1ce0*/  IMAD.U32 R14, RZ, RZ, UR8 ;  /* 0x00000008ff0e7e24 */ /* 0x000fe2000f8e00ff */
[----:B------:R-:W-:-:S06]  /*1cf0*/  UMOV UR8, 0x1 ;  /* 0x0000000100087882 */ /* 0x000fcc0000000000 */
.L_x_18:
[----:B------:R-:W-:-:S04]  /*1d00*/  UISETP.LT.AND UP0, UPT, UR9, 0x1, UPT ;  /* 0x000000010900788c */ /* 0x000fc8000bf01270 */
[----:B------:R-:W-:-:S04]  /*1d10*/  USEL UR12, UR9, 0x1, UP0 ;  /* 0x00000001090c7887 */ /* 0x000fc80008000000 */
[----:B------:R-:W-:-:S04]  /*1d20*/  UIADD3 UR12, UR9, -UR12, URZ ;  /* 0x8000000c090c7290 */ /* 0x000fc8000fffe03f */
[----:B------:R-:W-:-:S06]  /*1d30*/  UISETP.GE.AND UP0, UPT, UR12, 0x1, UPT ;  /* 0x000000010c00788c */ /* 0x000fcc000bf06270 */
[----:B------:R-:W-:-:S13]  /*1d40*/  PLOP3.LUT P0, PT, PT, PT, UP0, 0x80, 0x0 ;  /* 0x000000000000781c */ /* 0x000fda0003f0f008 */
[----:B------:R-:W-:Y:S05]  /*1d50*/  @!P0 BRA `(.L_x_24) ;  /* 0x0000000400888947 */ /* 0x000fea0003800000 */
[----:B01----:R-:W-:Y:S01]  /*1d60*/  IMAD.U32 R8, RZ, RZ, UR12 ;  /* 0x0000000cff087e24 */ /* 0x003fe2000f8e00ff */
[----:B------:R-:W-:Y:S01]  /*1d70*/  ULDC UR19, c[0x0][0x50c] ;  /* 0x0001430000137ab9 */ /* 0x000fe20000000800 */
[----:B------:R-:W-:-:S07]  /*1d80*/  IMAD.U32 R9, RZ, RZ, UR5 ;  /* 0x00000005ff097e24 */ /* 0x000fce000f8e00ff */
.L_x_32:
[----:B------:R-:W-:-:S13]  /*1d90*/  ISETP.NE.AND P1, PT, R81, 0x3, PT ;  /* 0x000000035100780c */ /* 0x000fda0003f25270 */
[----:B------:R-:W-:Y:S05]  /*1da0*/  @!P1 BRA `(.L_x_25) ;  /* 0x0000000000049947 */ /* 0x000fea0003800000 */
[----:B------:R-:W-:Y:S01]  /*1db0*/  BPT.TRAP 0x1 ;  /* 0x000000040000795c */ /* 0x000fe20000300000 */
.L_x_25:
[----:B------:R-:W0:Y:S01]  /*1dc0*/  S2UR UR12, SR_CgaCtaId ;  /* 0x00000000000c79c3 */ /* 0x000e220000008800 */
[----:B------:R-:W-:Y:S01]  /*1dd0*/  UMOV UR10, 0x400 ;  /* 0x00000400000a7882 */ /* 0x000fe20000000000 */
[----:B------:R-:W-:Y:S01]  /*1de0*/  SHF.L.U32 R10, R14, 0x1f, RZ ;  /* 0x0000001f0e0a7819 */ /* 0x000fe200000006ff */
[----:B0-----:R-:W-:-:S04]  /*1df0*/  ULEA UR10, UR12, UR10, 0x18 ;  /* 0x0000000a0c0a7291 */ /* 0x001fc8000f8ec03f */
[----:B------:R-:W-:-:S09]  /*1e00*/  ULEA UR12, UR18, UR10, 0x3 ;  /* 0x0000000a120c7291 */ /* 0x000fd2000f8e183f */
[----:B------:R0:W1:Y:S01]  /*1e10*/  SYNCS.PHASECHK.TRANS64.TRYWAIT P0, [UR12], R10 ;  /* 0x0000000aff0075a7 */ /* 0x000062000800014c */
[----:B------:R-:W-:Y:S05]  /*1e20*/  @!P1 BRA `(.L_x_26) ;  /* 0x0000000000049947 */ /* 0x000fea0003800000 */
[----:B------:R-:W-:Y:S01]  /*1e30*/  BPT.TRAP 0x1 ;  /* 0x000000040000795c */ /* 0x000fe20000300000 */
.L_x_26:
[----:B-1----:R-:W-:Y:S05]  /*1e40*/  @P0 BRA `(.L_x_27) ;  /* 0x0000000000080947 */ /* 0x002fea0003800000 */
[----:B------:R-:W1:Y:S02]  /*1e50*/  SYNCS.PHASECHK.TRANS64.TRYWAIT P0, [UR12], R10 ;  /* 0x0000000aff0075a7 */ /* 0x000e64000800014c */
[----:B-1----:R-:W-:Y:S05]  /*1e60*/  @!P0 BRA `(.L_x_28) ;  /* 0x0000005400988947 */ /* 0x002fea0003800000 */
.L_x_27:
[----:B------:R-:W-:Y:S01]  /*1e70*/  UIADD3 UR12, UR10, 0x24200, URZ ;  /* 0x000242000a0c7890 */ /* 0x000fe2000fffe03f */
[----:B------:R-:W-:Y:S01]  /*1e80*/  WARPGROUP.ARRIVE ;  /* 0x00000000000079c5 */ /* 0x000fe20000000000 */
[----:B------:R-:W-:Y:S02]  /*1e90*/  UISETP.NE.AND UP0, UPT, UR7, URZ, UPT ;  /* 0x0000003f0700728c */ /* 0x000fe4000bf05270 */
[----:B------:R-:W-:Y:S02]  /*1ea0*/  USHF.R.U32.HI UR12, URZ, 0x4, UR12 ;  /* 0x000000043f0c7899 */ /* 0x000fe4000801160c */
[----:B------:R-:W-:Y:S02]  /*1eb0*/  USEL UR8, UR8, URZ, !UP0 ;  /* 0x0000003f08087287 */ /* 0x000fe4000c000000 */
[----:B------:R-:W-:Y:S02]  /*1ec0*/  ULOP3.LUT UR7, UR12, 0x3fff, URZ, 0xc0, !UPT ;  /* 0x00003fff0c077892 */ /* 0x000fe4000f8ec03f */
[----:B------:R-:W-:-:S02]  /*1ed0*/  ULOP3.LUT UR12, UR11, 0x10000, URZ, 0xfc, !UPT ;  /* 0x000100000b0c7892 */ /* 0x000fc4000f8efc3f */
[----:B------:R-:W-:Y:S02]  /*1ee0*/  ULOP3.LUT UR7, UR7, 0x10000, URZ, 0xfc, !UPT ;  /* 0x0001000007077892 */ /* 0x000fe4000f8efc3f */
[----:B------:R-:W-:Y:S02]  /*1ef0*/  UISETP.NE.U32.AND UP0, UPT, UR8, URZ, UPT ;  /* 0x0000003f0800728c */ /* 0x000fe4000bf05070 */
[----:B------:R-:W-:Y:S02]  /*1f00*/  ULEA UR12, UR18, UR12, 0x9 ;  /* 0x0000000c120c7291 */ /* 0x000fe4000f8e483f */
[----:B------:R-:W-:Y:S01]  /*1f10*/  ULEA UR14, UR18, UR7, 0x8 ;  /* 0x00000007120e7291 */ /* 0x000fe2000f8e403f */
[----:B------:R-:W-:Y:S01]  /*1f20*/  UMOV UR13, 0x80000020 ;  /* 0x80000020000d7882 */ /* 0x000fe20000000000 */
[----:B------:R-:W-:Y:S01]  /*1f30*/  UMOV UR15, 0x80000020 ;  /* 0x80000020000f7882 */ /* 0x000fe20000000000 */
[----:B------:R-:W-:-:S06]  /*1f40*/  UIADD3 UR6, UR6, 0x2, URZ ;  /* 0x0000000206067890 */ /* 0x000fcc000fffe03f */
[----:B------:R-:W-:Y:S01]  /*1f50*/  QGMMA.64x64x32.F32.E5M2.E5M2 R24, gdesc[UR12], R24, UP0 ;  /* 0x00e000000c1879f3 */ /* 0x000fe2000bf03818 */
[----:B------:R-:W-:Y:S02]  /*1f60*/  UIADD3 UR12, UR12, 0x2, URZ ;  /* 0x000000020c0c7890 */ /* 0x000fe4000fffe03f */
[----:B------:R-:W-:Y:S01]  /*1f70*/  UIADD3 UR14, UR14, 0x2, URZ ;  /* 0x000000020e0e7890 */ /* 0x000fe2000fffe03f */
[----:B------:R-:W-:Y:S01]  /*1f80*/  UMOV UR13, 0x80000020 ;  /* 0x80000020000d7882 */ /* 0x000fe20000000000 */
[----:B------:R-:W-:Y:S01]  /*1f90*/  UMOV UR15, 0x80000020 ;  /* 0x80000020000f7882 */ /* 0x000fe20000000000 */
[----:B------:R-:W-:-:S04]  /*1fa0*/  UISETP.NE.AND UP0, UPT, UR6, UR19, UPT ;  /* 0x000000130600728c */ /* 0x000fc8000bf05270 */
[----:B------:R-:W-:-:S06]  /*1fb0*/  USEL UR7, URZ, 0x1, UP0 ;  /* 0x000000013f077887 */ /* 0x000fcc0008000000 */
[----:B------:R-:W-:Y:S01]  /*1fc0*/  ISETP.NE.AND P0, PT, RZ, UR7, PT ;  /* 0x00000007ff007c0c */ /* 0x000fe2000bf05270 */
[----:B------:R-:W-:Y:S03]  /*1fd0*/  QGMMA.64x64x32.F32.E5M2.E5M2 R24, gdesc[UR12], R24, gsb0 ;  /* 0x00e000000c1879f3 */ /* 0x000fe60008003818 */
[----:B------:R-:W-:-:S09]  /*1fe0*/  WARPGROUP.DEPBAR.LE gsb0, 0x1 ;  /* 0x00008000000079c5 */ /* 0x000fd20000010100 */
[----:B------:R-:W-:Y:S05]  /*1ff0*/  @!P0 BRA `(.L_x_29) ;  /* 0x0000000000888947 */ /* 0x000fea0003800000 */
[----:B------:R-:W-:Y:S02]  /*2000*/  WARPGROUP.DEPBAR.LE gsb0, 0x0 ;  /* 0x00008000000079c5 */ /* 0x000fe40000010000 */
[----:B------:R-:W-:-:S01]  /*2010*/  FADD R79, R24, R79 ;  /* 0x0000004f184f7221 */ /* 0x000fc20000000000 */
[----:B------:R-:W-:Y:S01]  /*2020*/  FADD R80, R25, R80 ;  /* 0x0000005019507221 */ /* 0x000fe20000000000 */
        /* <DEDUP_REMOVED lines=30> */
[----:B------:R-:W-:-:S06]  /*2210*/  UMOV UR6, URZ ;  /* 0x0000003f00067c82 */ /* 0x000fcc0008000000 */
.L_x_29:
[----:B------:R-:W-:Y:S05]  /*2220*/  @!P1 BRA `(.L_x_30) ;  /* 0x0000000000049947 */ /* 0x000fea0003800000 */
[----:B------:R-:W-:Y:S01]  /*2230*/  BPT.TRAP 0x1 ;  /* 0x000000040000795c */ /* 0x000fe20000300000 */
.L_x_30:
[----:B------:R-:W-:-:S13]  /*2240*/  ISETP.NE.AND P0, PT, R6, RZ, PT ;  /* 0x000000ff0600720c */ /* 0x000fda0003f05270 */
[----:B01----:R-:W-:-:S05]  /*2250*/  @P0 LEA R10, R9, UR10, 0x3 ;  /* 0x0000000a090a0c11 */ /* 0x003fca000f8e18ff */
[----:B------:R-:W-:-:S05]  /*2260*/  @P0 VIADD R10, R10, 0x90 ;  /* 0x000000900a0a0836 */ /* 0x000fca0000000000 */
[----:B------:R-:W-:-:S04]  /*2270*/  @P0 PRMT R10, R3, 0x654, R10 ;  /* 0x00000654030a0816 */ /* 0x000fc8000000000a */
[----:B------:R0:W-:Y:S01]  /*2280*/  @P0 SYNCS.ARRIVE.TRANS64.RED.A1T0 RZ, [R10+URZ], RZ ;  /* 0x000000ff0aff09a7 */ /* 0x0001e2000810043f */
[----:B------:R-:W-:-:S13]  /*2290*/  ISETP.GT.U32.AND P0, PT, R2, 0x1, PT ;  /* 0x000000010200780c */ /* 0x000fda0003f04070 */
[----:B0-----:R-:W-:Y:S05]  /*22a0*/  @P0 BRA `(.L_x_31) ;  /* 0x0000000000040947 */ /* 0x001fea0003800000 */
[----:B------:R-:W-:Y:S01]  /*22b0*/  BPT.TRAP 0x1 ;  /* 0x000000040000795c */ /* 0x000fe20000300000 */
.L_x_31:
[----:B------:R-:W-:Y:S01]  /*22c0*/  UIADD3 UR18, UR18, 0x1, URZ ;  /* 0x0000000112127890 */ /* 0x000fe2000fffe03f */
[C---:B------:R-:W-:Y:S01]  /*22d0*/  ISETP.GT.AND P1, PT, R8.reuse, 0x1, PT ;  /* 0x000000010800780c */ /* 0x040fe20003f24270 */
[----:B------:R-:W-:Y:S02]  /*22e0*/  VIADD R9, R9, 0x1 ;  /* 0x0000000109097836 */ /* 0x000fe40000000000 */
[----:B------:R-:W-:Y:S01]  /*22f0*/  UISETP.NE.AND UP0, UPT, UR18, 0x12, UPT ;  /* 0x000000121200788c */ /* 0x000fe2000bf05270 */
[----:B------:R-:W-:Y:S02]  /*2300*/  VIADD R8, R8, 0xffffffff ;  /* 0xffffffff08087836 */ /* 0x000fe40000000000 */
[C---:B------:R-:W-:Y:S01]  /*2310*/  ISETP.NE.AND P0, PT, R9.reuse, 0x12, PT ;  /* 0x000000120900780c */ /* 0x040fe20003f05270 */
[----:B------:R-:W-:Y:S02]  /*2320*/  USEL UR8, URZ, 0x1, UP0 ;  /* 0x000000013f087887 */ /* 0x000fe40008000000 */
[----:B------:R-:W-:Y:S01]  /*2330*/  USEL UR18, UR18, URZ, UP0 ;  /* 0x0000003f12127287 */ /* 0x000fe20008000000 */
[----:B------:R-:W-:-:S03]  /*2340*/  SEL R9, R9, RZ, P0 ;  /* 0x000000ff09097207 */ /* 0x000fc60000000000 */
[----:B------:R-:W-:Y:S01]  /*2350*/  LOP3.LUT R14, R14, UR8, RZ, 0x3c, !PT ;  /* 0x000000080e0e7c12 */ /* 0x000fe2000f8e3cff */
[----:B------:R-:W-:Y:S01]  /*2360*/  UMOV UR8, 0x1 ;  /* 0x0000000100087882 */ /* 0x000fe20000000000 */
[----:B------:R-:W-:Y:S06]  /*2370*/  @P1 BRA `(.L_x_32) ;  /* 0xfffffff800841947 */ /* 0x000fec000383ffff */
.L_x_24:
[----:B------:R-:W-:Y:S01]  /*2380*/  UISETP.NE.AND UP0, UPT, UR6, URZ, UPT ;  /* 0x0000003f0600728c */ /* 0x000fe2000bf05270 */
[----:B01----:R-:W0:Y:S03]  /*2390*/  LDC R8, c[0x0][0x28c] ;  /* 0x0000a300ff087b82 */ /* 0x003e260000000800 */
[----:B------:R-:W-:-:S06]  /*23a0*/  USEL UR6, URZ, 0x1, !UP0 ;  /* 0x000000013f067887 */ /* 0x000fcc000c000000 */
[----:B------:R-:W-:Y:S02]  /*23b0*/  ISETP.NE.AND P0, PT, RZ, UR6, PT ;  /* 0x00000006ff007c0c */ /* 0x000fe4000bf05270 */
[----:B0-----:R-:W-:-:S11]  /*23c0*/  ISETP.GE.AND P1, PT, R8, 0x1, PT ;  /* 0x000000010800780c */ /* 0x001fd60003f26270 */
[----:B------:R-:W-:Y:S05]  /*23d0*/  @!P0 BRA `(.L_x_33) ;  /* 0x0000000000848947 */ /* 0x000fea0003800000 */
[----:B------:R-:W-:Y:S02]  /*23e0*/  WARPGROUP.DEPBAR.LE gsb0, 0x0 ;  /* 0x00008000000079c5 */ /* 0x000fe40000010000 */
[----:B------:R-:W-:Y:S01]  /*23f0*/  FADD R79, R24, R79 ;  /* 0x0000004f184f7221 */ /* 0x000fe20000000000 */
        /* <DEDUP_REMOVED lines=30> */
[----:B------:R-:W-:-:S07]  /*25e0*/  FADD R16, R16, R55 ;  /* 0x0000003710107221 */ /* 0x000fce0000000000 */
.L_x_33:
[----:B------:R-:W-:Y:S02]  /*25f0*/  WARPGROUP.DEPBAR.LE gsb0, 0x0 ;  /* 0x00008000000079c5 */ /* 0x000fe40000010000 */
[----:B------:R-:W-:Y:S05]  /*2600*/  @!P1 BRA `(.L_x_34) ;  /* 0x0000000000549947 */ /* 0x000fea0003800000 */
[----:B------:R-:W-:-:S13]  /*2610*/  ISETP.NE.AND P0, PT, R81, 0x3, PT ;  /* 0x000000035100780c */ /* 0x000fda0003f05270 */
[----:B------:R-:W-:Y:S05]  /*2620*/  @!P0 BRA `(.L_x_35) ;  /* 0x0000000000048947 */ /* 0x000fea0003800000 */
[----:B------:R-:W-:Y:S01]  /*2630*/  BPT.TRAP 0x1 ;  /* 0x000000040000795c */ /* 0x000fe20000300000 */
.L_x_35:
[----:B------:R-:W-:Y:S01]  /*2640*/  ISETP.NE.AND P0, PT, R6, RZ, PT ;  /* 0x000000ff0600720c */ /* 0x000fe20003f05270 */
[----:B------:R-:W-:Y:S01]  /*2650*/  BSSY B0, `(.L_x_36) ;  /* 0x000000e000007945 */ /* 0x000fe20003800000 */
[----:B------:R-:W-:-:S11]  /*2660*/  ISETP.GT.U32.AND P1, PT, R2, 0x1, PT ;  /* 0x000000010200780c */ /* 0x000fd60003f24070 */
[----:B------:R-:W-:Y:S05]  /*2670*/  @!P0 BRA `(.L_x_37) ;  /* 0x00000000002c8947 */ /* 0x000fea0003800000 */
[----:B------:R-:W-:-:S04]  /*2680*/  UISETP.LT.AND UP0, UPT, UR9, 0x1, UPT ;  /* 0x000000010900788c */ /* 0x000fc8000bf01270 */
[----:B------:R-:W-:-:S04]  /*2690*/  USEL UR8, UR9, 0x1, UP0 ;  /* 0x0000000109087887 */ /* 0x000fc80008000000 */
[----:B------:R-:W-:-:S04]  /*26a0*/  UIADD3 UR8, UR5, UR9, -UR8 ;  /* 0x0000000905087290 */ /* 0x000fc8000fffe808 */
[----:B------:R-:W-:-:S04]  /*26b0*/  UIMAD.WIDE.U32 UR6, UR8, 0x38e38e39, URZ ;  /* 0x38e38e39080678a5 */ /* 0x000fc8000f8e003f */
[----:B------:R-:W-:-:S04]  /*26c0*/  USHF.R.U32.HI UR6, URZ, 0x2, UR7 ;  /* 0x000000023f067899 */ /* 0x000fc80008011607 */
[----:B------:R-:W-:-:S04]  /*26d0*/  UIMAD UR8, UR6, -0x12, UR8 ;  /* 0xffffffee060878a4 */ /* 0x000fc8000f8e0208 */
[----:B------:R-:W-:-:S04]  /*26e0*/  ULEA UR8, UR8, UR10, 0x3 ;  /* 0x0000000a08087291 */ /* 0x000fc8000f8e183f */
[----:B------:R-:W-:-:S06]  /*26f0*/  UIADD3 UR8, UR8, 0x90, URZ ;  /* 0x0000009008087890 */ /* 0x000fcc000fffe03f */
[----:B------:R-:W-:-:S05]  /*2700*/  IMAD.U32 R8, RZ, RZ, UR8 ;  /* 0x00000008ff087e24 */ /* 0x000fca000f8e00ff */
[----:B------:R-:W-:-:S04]  /*2710*/  PRMT R8, R3, 0x654, R8 ;  /* 0x0000065403087816 */ /* 0x000fc80000000008 */
[----:B------:R0:W-:Y:S03]  /*2720*/  SYNCS.ARRIVE.TRANS64.RED.A1T0 RZ, [R8+URZ], RZ ;  /* 0x000000ff08ff79a7 */ /* 0x0001e6000810043f */
.L_x_37:
[----:B------:R-:W-:Y:S05]  /*2730*/  BSYNC B0 ;  /* 0x0000000000007941 */ /* 0x000fea0003800000 */
.L_x_36:
[----:B------:R-:W-:Y:S05]  /*2740*/  @P1 BRA `(.L_x_34) ;  /* 0x0000000000041947 */ /* 0x000fea0003800000 */
[----:B------:R-:W-:Y:S01]  /*2750*/  BPT.TRAP 0x1 ;  /* 0x000000040000795c */ /* 0x000fe20000300000 */
.L_x_34:
[----:B------:R-:W1:Y:S01]  /*2760*/  LDC R24, c[0x0][0x288] ;  /* 0x0000a200ff187b82 */ /* 0x000e620000000800 */
[C---:B------:R-:W-:Y:S01]  /*2770*/  LOP3.LUT R14, R0.reuse, 0x3, RZ, 0xc0, !PT ;  /* 0x00000003000e7812 */ /* 0x040fe200078ec0ff */
[----:B------:R-:W-:Y:S01]  /*2780*/  IMAD.SHL.U32 R25, R15, 0x40, RZ ;  /* 0x000000400f197824 */ /* 0x000fe200078e00ff */
[--C-:B0-----:R-:W-:Y:S01]  /*2790*/  SHF.R.U32.HI R8, RZ, 0x2, R0.reuse ;  /* 0x00000002ff087819 */ /* 0x101fe20000011600 */
[----:B------:R-:W-:Y:S01]  /*27a0*/  UIADD3 UR5, UR9, UR5, URZ ;  /* 0x0000000509057290 */ /* 0x000fe2000fffe03f */
[----:B------:R-:W-:Y:S01]  /*27b0*/  LOP3.LUT R10, R0, 0x60, RZ, 0xc0, !PT ;  /* 0x00000060000a7812 */ /* 0x000fe200078ec0ff */
[----:B------:R-:W-:Y:S01]  /*27c0*/  ULDC UR12, c[0x0][0x284] ;  /* 0x0000a100000c7ab9 */ /* 0x000fe20000000800 */
[----:B------:R-:W-:Y:S01]  /*27d0*/  SHF.R.U32.HI R11, RZ, 0x7, R0 ;  /* 0x00000007ff0b7819 */ /* 0x000fe20000011600 */
[----:B------:R-:W-:Y:S01]  /*27e0*/  UISETP.GT.U32.AND UP0, UPT, UR5, 0x11, UPT ;  /* 0x000000110500788c */ /* 0x000fe2000bf04070 */
[----:B------:R-:W-:Y:S01]  /*27f0*/  LOP3.LUT R9, R8, 0x7, RZ, 0xc0, !PT ;  /* 0x0000000708097812 */ /* 0x000fe200078ec0ff */
[----:B------:R-:W-:Y:S01]  /*2800*/  UISETP.GE.U32.AND UP1, UPT, UR9, 0x12, UPT ;  /* 0x000000120900788c */ /* 0x000fe2000bf26070 */
[----:B------:R-:W-:Y:S01]  /*2810*/  SHF.R.U32.HI R10, RZ, 0x1, R10 ;  /* 0x00000001ff0a7819 */ /* 0x000fe2000001160a */
[----:B------:R-:W-:Y:S01]  /*2820*/  UISETP.LT.U32.AND UP0, UPT, UR9, 0x12, UP0 ;  /* 0x000000120900788c */ /* 0x000fe20008701070 */
[----:B------:R-:W-:Y:S01]  /*2830*/  LOP3.LUT R8, R11, 0x1, RZ, 0xc0, !PT ;  /* 0x000000010b087812 */ /* 0x000fe200078ec0ff */
[----:B------:R-:W-:Y:S01]  /*2840*/  ULDC.64 UR10, c[0x0][0x5d0] ;  /* 0x00017400000a7ab9 */ /* 0x000fe20000000a00 */
[----:B------:R-:W-:Y:S01]  /*2850*/  IADD3 R27, RZ, -R10, -R9 ;  /* 0x8000000aff1b7210 */ /* 0x000fe20007ffe809 */
[----:B------:R-:W-:Y:S01]  /*2860*/  UIMAD.WIDE.U32 UR6, UR5, 0x38e38e39, URZ ;  /* 0x38e38e39050678a5 */ /* 0x000fe2000f8e003f */
[----:B------:R-:W-:Y:S01]  /*2870*/  SHF.R.S32.HI R32, RZ, 0x1f, R73 ;  /* 0x0000001fff207819 */ /* 0x000fe20000011449 */
[----:B------:R-:W-:Y:S01]  /*2880*/  USEL UR8, URZ, 0x1, !UP0 ;  /* 0x000000013f087887 */ /* 0x000fe2000c000000 */
[C---:B------:R-:W-:Y:S01]  /*2890*/  IMAD.SHL.U32 R26, R8.reuse, 0x40, RZ ;  /* 0x00000040081a7824 */ /* 0x040fe200078e00ff */
[----:B------:R-:W-:Y:S01]  /*28a0*/  USHF.R.U32.HI UR6, URZ, 0x2, UR7 ;  /* 0x000000023f067899 */ /* 0x000fe20008011607 */
[----:B------:R-:W-:Y:S01]  /*28b0*/  IMAD R27, R8, -0x40, R27 ;  /* 0xffffffc0081b7824 */ /* 0x000fe200078e021b */
[----:B------:R-:W-:Y:S01]  /*28c0*/  ULOP3.LUT UR4, UR4, UR8, URZ, 0x3c, !UPT ;  /* 0x0000000804047292 */ /* 0x000fe2000f8e3c3f */
[----:B------:R-:W-:Y:S01]  /*28d0*/  IMAD R8, R32, UR10, RZ ;  /* 0x0000000a20087c24 */ /* 0x000fe2000f8e02ff */
[----:B-1----:R-:W-:Y:S01]  /*28e0*/  ISETP.GE.AND P0, PT, R25, R24, PT ;  /* 0x000000181900720c */ /* 0x002fe20003f06270 */
[----:B------:R-:W-:Y:S01]  /*28f0*/  IMAD R28, R14, -0x2, R24 ;  /* 0xfffffffe0e1c7824 */ /* 0x000fe200078e0218 */
[----:B------:R-:W-:Y:S01]  /*2900*/  LOP3.LUT R11, R26, 0x40, R9, 0xe2, !PT ;  /* 0x000000401a0b7812 */ /* 0x000fe200078ee209 */
[C---:B------:R-:W-:Y:S01]  /*2910*/  IMAD.SHL.U32 R24, R71.reuse, 0x80, RZ ;  /* 0x0000008047187824 */ /* 0x040fe200078e00ff */
[----:B------:R-:W-:Y:S01]  /*2920*/  UIMAD UR5, UR6, -0x12, UR5 ;  /* 0xffffffee060578a4 */ /* 0x000fe2000f8e0205 */
[----:B------:R-:W-:Y:S01]  /*2930*/  IMAD.SHL.U32 R14, R0, 0x2, RZ ;  /* 0x00000002000e7824 */ /* 0x000fe200078e00ff */
[----:B------:R-:W-:Y:S01]  /*2940*/  @UP1 ULOP3.LUT UR4, UR4, 0x1, UR6, 0x78, !UPT ;  /* 0x0000000104041892 */ /* 0x000fe2000f8e7806 */
[----:B------:R-:W-:Y:S01]  /*2950*/  IMAD.WIDE R30, R71, 0x80, RZ ;  /* 0x00000080471e7825 */ /* 0x000fe200078e02ff */
[----:B------:R-:W-:-:S02]  /*2960*/  ISETP.GE.OR P0, PT, R24, UR12, P0 ;  /* 0x0000000c18007c0c */ /* 0x000fc40008706670 */
[----:B------:R-:W-:Y:S01]  /*2970*/  LOP3.LUT R14, R25, 0x6, R14, 0xf8, !PT ;  /* 0x00000006190e7812 */ /* 0x000fe200078ef80e */
[C---:B------:R-:W-:Y:S01]  /*2980*/  IMAD R29, R73.reuse, UR11, R8 ;  /* 0x0000000b491d7c24 */ /* 0x040fe2000f8e0208 */
[----:B------:R-:W-:Y:S01]  /*2990*/  IADD3 R27, -R24, UR12, R27 ;  /* 0x0000000c181b7c10 */ /* 0x000fe2000fffe11b */
[----:B------:R-:W-:Y:S01]  /*29a0*/  IMAD.IADD R28, R28, 0x1, -R25 ;  /* 0x000000011c1c7824 */ /* 0x000fe200078e0a19 */
[----:B------:R-:W-:Y:S01]  /*29b0*/  SHF.R.S32.HI R15, RZ, 0x1f, R14 ;  /* 0x0000001fff0f7819 */ /* 0x000fe2000001140e */
[----:B------:R-:W-:Y:S01]  /*29c0*/  IMAD.MOV.U32 R26, RZ, RZ, -0x1 ;  /* 0xffffffffff1a7424 */ /* 0x000fe200078e00ff */
[----:B------:R-:W-:Y:S01]  /*29d0*/  LOP3.LUT R33, R30, R11, R10, 0xfe, !PT ;  /* 0x0000000b1e217212 */ /* 0x000fe200078efe0a */
[----:B------:R-:W-:-:S04]  /*29e0*/  IMAD.WIDE.U32 R8, R73, UR10, R14 ;  /* 0x0000000a49087c25 */ /* 0x000fc8000f8e000e */
[----:B------:R-:W-:Y:S01]  /*29f0*/  IMAD.IADD R9, R9, 0x1, R29 ;  /* 0x0000000109097824 */ /* 0x000fe200078e021d */
[----:B------:R-:W-:Y:S06]  /*2a00*/  @P0 BRA `(.L_x_38) ;  /* 0x0000002400940947 */ /* 0x000fec0003800000 */
[----:B------:R-:W0:Y:S01]  /*2a10*/  LDC.64 R24, c[0x0][0x5c8] ;  /* 0x00017200ff187b82 */ /* 0x000e220000000a00 */
[----:B------:R-:W-:Y:S01]  /*2a20*/  ULDC.64 UR6, c[0x0][0x5c0] ;  /* 0x0001700000067ab9 */ /* 0x000fe20000000a00 */
[----:B------:R-:W-:Y:S01]  /*2a30*/  BSSY B0, `(.L_x_38) ;  /* 0x0000262000007945 */ /* 0x000fe20003800000 */
[-C--:B0-----:R-:W-:Y:S02]  /*2a40*/  IMAD R10, R31, R24.reuse, RZ ;  /* 0x000000181f0a7224 */ /* 0x081fe400078e02ff */
[----:B------:R-:W-:-:S04]  /*2a50*/  IMAD.WIDE.U32 R8, R33, R24, R8 ;  /* 0x0000001821087225 */ /* 0x000fc800078e0008 */
[----:B------:R-:W-:Y:S01]  /*2a60*/  IMAD R11, R33, R25, R10 ;  /* 0x00000019210b7224 */ /* 0x000fe200078e020a */
[----:B------:R-:W-:Y:S02]  /*2a70*/  LEA R10, P0, R24, R8, 0x3 ;  /* 0x00000008180a7211 */ /* 0x000fe400078018ff */
[----:B------:R-:W-:Y:S01]  /*2a80*/  IADD3 R8, P1, R8, UR6, RZ ;  /* 0x0000000608087c10 */ /* 0x000fe2000ff3e0ff */
[----:B------:R-:W-:Y:S01]  /*2a90*/  IMAD.IADD R9, R9, 0x1, R11 ;  /* 0x0000000109097824 */ /* 0x000fe200078e020b */
[----:B------:R-:W-:-:S04]  /*2aa0*/  IADD3 R10, P2, R10, UR6, RZ ;  /* 0x000000060a0a7c10 */ /* 0x000fc8000ff5e0ff */
[----:B------:R-:W-:Y:S02]  /*2ab0*/  LEA.HI.X R11, R24, R9, R25, 0x3, P0 ;  /* 0x00000009180b7211 */ /* 0x000fe400000f1c19 */
[----:B----45:R-:W-:Y:S02]  /*2ac0*/  FSETP.NEU.AND P0, PT, R12, RZ, PT ;  /* 0x000000ff0c00720b */ /* 0x030fe40003f0d000 */
[----:B------:R-:W-:Y:S02]  /*2ad0*/  IADD3.X R9, R9, UR7, RZ, P1, !PT ;  /* 0x0000000709097c10 */ /* 0x000fe40008ffe4ff */
[----:B------:R-:W-:-:S09]  /*2ae0*/  IADD3.X R11, R11, UR7, RZ, P2, !PT ;  /* 0x000000070b0b7c10 */ /* 0x000fd200097fe4ff */
[----:B------:R-:W-:Y:S05]  /*2af0*/  @!P0 BRA `(.L_x_39) ;  /* 0x0000001c00148947 */ /* 0x000fea0003800000 */
[----:B------:R-:W-:Y:S01]  /*2b00*/  ULDC.64 UR6, c[0x0][0x5b8] ;  /* 0x00016e0000067ab9 */ /* 0x000fe20000000a00 */
[----:B------:R-:W-:Y:S01]  /*2b10*/  ISETP.GE.AND P0, PT, R28, 0x1, PT ;  /* 0x000000011c00780c */ /* 0x000fe20003f06270 */
[----:B------:R-:W-:Y:S01]  /*2b20*/  IMAD R32, R32, UR6, RZ ;  /* 0x0000000620207c24 */ /* 0x000fe2000f8e02ff */
[----:B------:R-:W-:Y:S01]  /*2b30*/  ULDC.64 UR10, c[0x0][0x5a8] ;  /* 0x00016a00000a7ab9 */ /* 0x000fe20000000a00 */
[----:B------:R-:W-:Y:S01]  /*2b40*/  IMAD.WIDE.U32 R24, R73, UR6, R14 ;  /* 0x0000000649187c25 */ /* 0x000fe2000f8e000e */
[----:B------:R-:W-:Y:S01]  /*2b50*/  ISETP.LT.OR P3, PT, R27, 0x1, !P0 ;  /* 0x000000011b00780c */ /* 0x000fe20004761670 */
[----:B------:R-:W-:Y:S02]  /*2b60*/  BSSY B1, `(.L_x_40) ;  /* 0x000000c000017945 */ /* 0x000fe40003800000 */
[----:B------:R-:W-:Y:S01]  /*2b70*/  IMAD R73, R73, UR7, R32 ;  /* 0x0000000749497c24 */ /* 0x000fe2000f8e0220 */
[----:B------:R-:W-:Y:S02]  /*2b80*/  ULDC.64 UR6, c[0x0][0x5b0] ;  /* 0x00016c0000067ab9 */ /* 0x000fe40000000a00 */
[----:B------:R-:W-:-:S02]  /*2b90*/  IMAD R29, R31, UR6, RZ ;  /* 0x000000061f1d7c24 */ /* 0x000fc4000f8e02ff */
[----:B------:R-:W-:Y:S02]  /*2ba0*/  IMAD.IADD R25, R25, 0x1, R73 ;  /* 0x0000000119197824 */ /* 0x000fe400078e0249 */
[C---:B------:R-:W-:Y:S02]  /*2bb0*/  IMAD R29, R33.reuse, UR7, R29 ;  /* 0x00000007211d7c24 */ /* 0x040fe4000f8e021d */
[----:B------:R-:W-:-:S03]  /*2bc0*/  IMAD.WIDE.U32 R14, R33, UR6, R24 ;  /* 0x00000006210e7c25 */ /* 0x000fc6000f8e0018 */
[----:B------:R-:W-:-:S04]  /*2bd0*/  IADD3 R14, P1, R14, UR10, RZ ;  /* 0x0000000a0e0e7c10 */ /* 0x000fc8000ff3e0ff */
[--C-:B------:R-:W-:Y:S02]  /*2be0*/  IADD3.X R15, R15, UR11, R29.reuse, P1, !PT ;  /* 0x0000000b0f0f7c10 */ /* 0x100fe40008ffe41d */
[----:B------:R-:W-:Y:S01]  /*2bf0*/  PRMT R29, RZ, 0x7610, R29 ;  /* 0x00007610ff1d7816 */ /* 0x000fe2000000001d */
[----:B------:R-:W-:Y:S06]  /*2c00*/  @P3 BRA `(.L_x_41) ;  /* 0x0000000000043947 */ /* 0x000fec0003800000 */
[----:B------:R0:W5:Y:S02]  /*2c10*/  LDG.E.U8 R29, desc[UR16][R14.64] ;  /* 0x000000100e1d7981 */ /* 0x000164000c1e1100 */
.L_x_41:
[----:B------:R-:W-:Y:S05]  /*2c20*/  BSYNC B1 ;  /* 0x0000000000017941 */ /* 0x000fea0003800000 */
.L_x_40:
[----:B-----5:R-:W-:Y:S01]  /*2c30*/  LOP3.LUT R29, R29, 0xff, RZ, 0xc0, !PT ;  /* 0x000000ff1d1d7812 */ /* 0x020fe200078ec0ff */
[----:B------:R-:W-:Y:S01]  /*2c40*/  BSSY B1, `(.L_x_42) ;  /* 0x000000c000017945 */ /* 0x000fe20003800000 */
[----:B------:R-:W-:Y:S02]  /*2c50*/  ISETP.GE.AND P1, PT, R28, 0x2, PT ;  /* 0x000000021c00780c */ /* 0x000fe40003f26270 */
[----:B------:R-:W-:Y:S02]  /*2c60*/  F2FP.F16.E5M2.UNPACK_B R29, R29 ;  /* 0x0000001dff1d723e */ /* 0x000fe400020004ff */
[----:B------:R-:W-:-:S03]  /*2c70*/  ISETP.LT.OR P2, PT, R27, 0x1, !P1 ;  /* 0x000000011b00780c */ /* 0x000fc60004f41670 */
[----:B------:R-:W-:-:S05]  /*2c80*/  HADD2.F32 R29, -RZ, R29.H0_H0 ;  /* 0x2000001dff1d7230 */ /* 0x000fca0000004100 */
[----:B------:R-:W-:Y:S01]  /*2c90*/  FMUL R32, R29, R12 ;  /* 0x0000000c1d207220 */ /* 0x000fe20000400000 */
[----:B------:R-:W-:-:S03]  /*2ca0*/  PRMT R29, RZ, 0x7610, R29 ;  /* 0x00007610ff1d7816 */ /* 0x000fc6000000001d */
[----:B--2---:R-:W-:-:S05]  /*2cb0*/  FFMA R32, R79, R7, R32 ;  /* 0x000000074f207223 */ /* 0x004fca0000000020 */
[----:B------:R-:W-:-:S05]  /*2cc0*/  F2FP.SATFINITE.E5M2.F32.PACK_AB_MERGE_C R35, RZ, R32, RZ ;  /* 0x00000020ff23723e */ /* 0x000fca00048060ff */
[----:B------:R1:W-:Y:S01]  /*2cd0*/  @!P3 STG.E.U8 desc[UR16][R8.64], R35 ;  /* 0x000000230800b986 */ /* 0x0003e2000c101110 */
[----:B------:R-:W-:Y:S05]  /*2ce0*/  @P2 BRA `(.L_x_43) ;  /* 0x0000000000042947 */ /* 0x000fea0003800000 */
[----:B------:R2:W5:Y:S02]  /*2cf0*/  LDG.E.U8 R29, desc[UR16][R14.64+0x1] ;  /* 0x000001100e1d7981 */ /* 0x000564000c1e1100 */
.L_x_43:
[----:B------:R-:W-:Y:S05]  /*2d00*/  BSYNC B1 ;  /* 0x0000000000017941 */ /* 0x000fea0003800000 */
.L_x_42:
[----:B-----5:R-:W-:Y:S01]  /*2d10*/  LOP3.LUT R29, R29, 0xff, RZ, 0xc0, !PT ;  /* 0x000000ff1d1d7812 */ /* 0x020fe200078ec0ff */
[----:B------:R-:W-:Y:S01]  /*2d20*/  BSSY B1, `(.L_x_44) ;  /* 0x0000012000017945 */ /* 0x000fe20003800000 */
[----:B------:R-:W-:Y:S02]  /*2d30*/  IADD3 R33, P3, R33, 0x8, RZ ;  /* 0x0000000821217810 */ /* 0x000fe40007f7e0ff */
[----:B------:R-:W-:Y:S02]  /*2d40*/  F2FP.F16.E5M2.UNPACK_B R29, R29 ;  /* 0x0000001dff1d723e */ /* 0x000fe400020004ff */
[----:B------:R-:W-:Y:S01]  /*2d50*/  ISETP.LT.OR P0, PT, R27, 0x9, !P0 ;  /* 0x000000091b00780c */ /* 0x000fe20004701670 */
[----:B------:R-:W-:Y:S02]  /*2d60*/  IMAD.X R30, RZ, RZ, R31, P3 ;  /* 0x000000ffff1e7224 */ /* 0x000fe400018e061f */
[----:B------:R-:W-:Y:S02]  /*2d70*/  HADD2.F32 R29, -RZ, R29.H0_H0 ;  /* 0x2000001dff1d7230 */ /* 0x000fe40000004100 */
[----:B------:R-:W-:-:S02]  /*2d80*/  IMAD R30, R30, UR6, RZ ;  /* 0x000000061e1e7c24 */ /* 0x000fc4000f8e02ff */
[----:B------:R-:W-:-:S04]  /*2d90*/  IMAD.WIDE.U32 R24, R33, UR6, R24 ;  /* 0x0000000621187c25 */ /* 0x000fc8000f8e0018 */
[----:B------:R-:W-:Y:S01]  /*2da0*/  FMUL R29, R29, R12 ;  /* 0x0000000c1d1d7220 */ /* 0x000fe20000400000 */
[----:B------:R-:W-:-:S03]  /*2db0*/  IMAD R33, R33, UR7, R30 ;  /* 0x0000000721217c24 */ /* 0x000fc6000f8e021e */
[----:B------:R-:W-:Y:S01]  /*2dc0*/  FFMA R29, R80, R7, R29 ;  /* 0x00000007501d7223 */ /* 0x000fe2000000001d */
[----:B------:R-:W-:-:S04]  /*2dd0*/  IADD3 R24, P3, R24, UR10, RZ ;  /* 0x0000000a18187c10 */ /* 0x000fc8000ff7e0ff */
[----:B------:R-:W-:Y:S02]  /*2de0*/  F2FP.SATFINITE.E5M2.F32.PACK_AB_MERGE_C R31, RZ, R29, RZ ;  /* 0x0000001dff1f723e */ /* 0x000fe400048060ff */
[----:B------:R-:W-:Y:S02]  /*2df0*/  IADD3.X R25, R25, UR11, R33, P3, !PT ;  /* 0x0000000b19197c10 */ /* 0x000fe40009ffe421 */
[----:B------:R-:W-:Y:S01]  /*2e00*/  PRMT R29, RZ, 0x7610, R29 ;  /* 0x00007610ff1d7816 */ /* 0x000fe2000000001d */
[----:B------:R3:W-:Y:S01]  /*2e10*/  @!P2 STG.E.U8 desc[UR16][R8.64+0x1], R31 ;  /* 0x0000011f0800a986 */ /* 0x0007e2000c101110 */
[----:B------:R-:W-:Y:S05]  /*2e20*/  @P0 BRA `(.L_x_45) ;  /* 0x0000000000040947 */ /* 0x000fea0003800000 */
[----:B------:R4:W5:Y:S02]  /*2e30*/  LDG.E.U8 R29, desc[UR16][R24.64] ;  /* 0x00000010181d7981 */ /* 0x000964000c1e1100 */
.L_x_45:
[----:B------:R-:W-:Y:S05]  /*2e40*/  BSYNC B1 ;  /* 0x0000000000017941 */ /* 0x000fea0003800000 */
.L_x_44:
[----:B-----5:R-:W-:Y:S01]  /*2e50*/  LOP3.LUT R29, R29, 0xff, RZ, 0xc0, !PT ;  /* 0x000000ff1d1d7812 */ /* 0x020fe200078ec0ff */
[----:B------:R-:W-:Y:S01]  /*2e60*/  BSSY B1, `(.L_x_46) ;  /* 0x000000b000017945 */ /* 0x000fe20003800000 */
[----:B------:R-:W-:Y:S02]  /*2e70*/  ISETP.LT.OR P1, PT, R27, 0x9, !P1 ;  /* 0x000000091b00780c */ /* 0x000fe40004f21670 */
[----:B------:R-:W-:-:S05]  /*2e80*/  F2FP.F16.E5M2.UNPACK_B R29, R29 ;  /* 0x0000001dff1d723e */ /* 0x000fca00020004ff */
[----:B------:R-:W-:-:S05]  /*2e90*/  HADD2.F32 R29, -RZ, R29.H0_H0 ;  /* 0x2000001dff1d7230 */ /* 0x000fca0000004100 */
[----:B------:R-:W-:Y:S01]  /*2ea0*/  FMUL R30, R29, R12 ;  /* 0x0000000c1d1e7220 */ /* 0x000fe20000400000 */
[----:B------:R-:W-:-:S03]  /*2eb0*/  PRMT R29, RZ, 0x7610, R29 ;  /* 0x00007610ff1d7816 */ /* 0x000fc6000000001d */
[----:B------:R-:W-:-:S05]  /*2ec0*/  FFMA R30, R77, R7, R30 ;  /* 0x000000074d1e7223 */ /* 0x000fca000000001e */
[----:B---3--:R-:W-:-:S05]  /*2ed0*/  F2FP.SATFINITE.E5M2.F32.PACK_AB_MERGE_C R31, RZ, R30, RZ ;  /* 0x0000001eff1f723e */ /* 0x008fca00048060ff */
[----:B------:R3:W-:Y:S01]  /*2ee0*/  @!P0 STG.E.U8 desc[UR16][R10.64], R31 ;  /* 0x0000001f0a008986 */ /* 0x0007e2000c101110 */
[----:B------:R-:W-:Y:S05]  /*2ef0*/  @P1 BRA `(.L_x_47) ;  /* 0x0000000000041947 */ /* 0x000fea0003800000 */
[----:B------:R0:W5:Y:S02]  /*2f00*/  LDG.E.U8 R29, desc[UR16][R24.64+0x1] ;  /* 0x00000110181d7981 */ /* 0x000164000c1e1100 */
.L_x_47:
[----:B------:R-:W-:Y:S05]  /*2f10*/  BSYNC B1 ;  /* 0x0000000000017941 */ /* 0x000fea0003800000 */
.L_x_46:
[----:B-----5:R-:W-:Y:S01]  /*2f20*/  LOP3.LUT R29, R29, 0xff, RZ, 0xc0, !PT ;  /* 0x000000ff1d1d7812 */ /* 0x020fe200078ec0ff */
[----:B------:R-:W-:Y:S01]  /*2f30*/  BSSY B1, `(.L_x_48) ;  /* 0x000000c000017945 */ /* 0x000fe20003800000 */
[----:B------:R-:W-:Y:S02]  /*2f40*/  ISETP.GE.AND P0, PT, R28, 0x9, PT ;  /* 0x000000091c00780c */ /* 0x000fe40003f06270 */
[----:B------:R-:W-:Y:S02]  /*2f50*/  F2FP.F16.E5M2.UNPACK_B R29, R29 ;  /* 0x0000001dff1d723e */ /* 0x000fe400020004ff */
[----:B------:R-:W-:-:S03]  /*2f60*/  ISETP.LT.OR P2, PT, R27, 0x1, !P0 ;  /* 0x000000011b00780c */ /* 0x000fc60004741670 */
[----:B------:R-:W-:-:S05]  /*2f70*/  HADD2.F32 R29, -RZ, R29.H0_H0 ;  /* 0x2000001dff1d7230 */ /* 0x000fca0000004100 */
[----:B------:R-:W-:-:S04]  /*2f80*/  FMUL R29, R29, R12 ;  /* 0x0000000c1d1d7220 */ /* 0x000fc80000400000 */
[----:B------:R-:W-:-:S05]  /*2f90*/  FFMA R29, R78, R7, R29 ;  /* 0x000000074e1d7223 */ /* 0x000fca000000001d */
[----:B---3--:R-:W-:Y:S02]  /*2fa0*/  F2FP.SATFINITE.E5M2.F32.PACK_AB_MERGE_C R31, RZ, R29, RZ ;  /* 0x0000001dff1f723e */ /* 0x008fe400048060ff */
[----:B------:R-:W-:-:S03]  /*2fb0*/  PRMT R29, RZ, 0x7610, R29 ;  /* 0x00007610ff1d7816 */ /* 0x000fc6000000001d */
[----:B------:R3:W-:Y:S01]  /*2fc0*/  @!P1 STG.E.U8 desc[UR16][R10.64+0x1], R31 ;  /* 0x0000011f0a009986 */ /* 0x0007e2000c101110 */
[----:B------:R-:W-:Y:S05]  /*2fd0*/  @P2 BRA `(.L_x_49) ;  /* 0x0000000000042947 */ /* 0x000fea0003800000 */
[----:B------:R0:W5:Y:S02]  /*2fe0*/  LDG.E.U8 R29, desc[UR16][R14.64+0x8] ;  /* 0x000008100e1d7981 */ /* 0x000164000c1e1100 */
.L_x_49:
[----:B------:R-:W-:Y:S05]  /*2ff0*/  BSYNC B1 ;  /* 0x0000000000017941 */ /* 0x000fea0003800000 */
.L_x_48:
        /* <DEDUP_REMOVED lines=13> */
.L_x_51:
[----:B------:R-:W-:Y:S05]  /*30d0*/  BSYNC B1 ;  /* 0x0000000000017941 */ /* 0x000fea0003800000 */
.L_x_50:
[----:B-----5:R-:W-:Y:S01]  /*30e0*/  LOP3.LUT R29, R29, 0xff, RZ, 0xc0, !PT ;  /* 0x000000ff1d1d7812 */ /* 0x020fe200078ec0ff */
[----:B------:R-:W-:Y:S01]  /*30f0*/  BSSY B1, `(.L_x_52) ;  /* 0x000000b000017945 */ /* 0x000fe20003800000 */
[----:B------:R-:W-:Y:S02]  /*3100*/  ISETP.LT.OR P0, PT, R27, 0x9, !P0 ;  /* 0x000000091b00780c */ /* 0x000fe40004701670 */
[----:B------:R-:W-:-:S05]  /*3110*/  F2FP.F16.E5M2.UNPACK_B R29, R29 ;  /* 0x0000001dff1d723e */ /* 0x000fca00020004ff */
        /* <DEDUP_REMOVED lines=8> */
.L_x_53:
[----:B------:R-:W-:Y:S05]  /*31a0*/  BSYNC B1 ;  /* 0x0000000000017941 */ /* 0x000fea0003800000 */
.L_x_52:
        /* <DEDUP_REMOVED lines=12> */
.L_x_55:
[----:B------:R-:W-:Y:S05]  /*3270*/  BSYNC B1 ;  /* 0x0000000000017941 */ /* 0x000fea0003800000 */
.L_x_54:
        /* <DEDUP_REMOVED lines=13> */
.L_x_57:
[----:B------:R-:W-:Y:S05]  /*3350*/  BSYNC B1 ;  /* 0x0000000000017941 */ /* 0x000fea0003800000 */
.L_x_56:
        /* <DEDUP_REMOVED lines=13> */
.L_x_59:
[----:B------:R-:W-:Y:S05]  /*3430*/  BSYNC B1 ;  /* 0x0000000000017941 */ /* 0x000fea0003800000 */
.L_x_58:
        /* <DEDUP_REMOVED lines=12> */
.L_x_61:
[----:B------:R-:W-:Y:S05]  /*3500*/  BSYNC B1 ;  /* 0x0000000000017941 */ /* 0x000fea0003800000 */
.L_x_60:
        /* <DEDUP_REMOVED lines=12> */
.L_x_63:
[----:B------:R-:W-:Y:S05]  /*35d0*/  BSYNC B1 ;  /* 0x0000000000017941 */ /* 0x000fea0003800000 */
.L_x_62:
        /* <DEDUP_REMOVED lines=13> */
.L_x_65:
[----:B------:R-:W-:Y:S05]  /*36b0*/  BSYNC B1 ;  /* 0x0000000000017941 */ /* 0x000fea0003800000 */
.L_x_64:
        /* <DEDUP_REMOVED lines=13> */
.L_x_67:
[----:B------:R-:W-:Y:S05]  /*3790*/  BSYNC B1 ;  /* 0x0000000000017941 */ /* 0x000fea0003800000 */
.L_x_66:
        /* <DEDUP_REMOVED lines=12> */
.L_x_69:
[----:B------:R-:W-:Y:S05]  /*3860*/  BSYNC B1 ;  /* 0x0000000000017941 */ /* 0x000fea0003800000 */
.L_x_68:
        /* <DEDUP_REMOVED lines=12> */
.L_x_71:
[----:B------:R-:W-:Y:S05]  /*3930*/  BSYNC B1 ;  /* 0x0000000000017941 */ /* 0x000fea0003800000 */
.L_x_70:
        /* <DEDUP_REMOVED lines=13> */
.L_x_73:
[----:B------:R-:W-:Y:S05]  /*3a10*/  BSYNC B1 ;  /* 0x0000000000017941 */ /* 0x000fea0003800000 */
.L_x_72:
        /* <DEDUP_REMOVED lines=13> */
.L_x_75:
[----:B------:R-:W-:Y:S05]  /*3af0*/  BSYNC B1 ;  /* 0x0000000000017941 */ /* 0x000fea0003800000 */
.L_x_74:
        /* <DEDUP_REMOVED lines=12> */
.L_x_77:
[----:B------:R-:W-:Y:S05]  /*3bc0*/  BSYNC B1 ;  /* 0x0000000000017941 */ /* 0x000fea0003800000 */
.L_x_76:
        /* <DEDUP_REMOVED lines=12> */
.L_x_79:
[----:B------:R-:W-:Y:S05]  /*3c90*/  BSYNC B1 ;  /* 0x0000000000017941 */ /* 0x000fea0003800000 */
.L_x_78:
        /* <DEDUP_REMOVED lines=13> */
.L_x_81:
[----:B------:R-:W-:Y:S05]  /*3d70*/  BSYNC B1 ;  /* 0x0000000000017941 */ /* 0x000fea0003800000 */
.L_x_80:
        /* <DEDUP_REMOVED lines=13> */
.L_x_83:
[----:B------:R-:W-:Y:S05]  /*3e50*/  BSYNC B1 ;  /* 0x0000000000017941 */ /* 0x000fea0003800000 */
.L_x_82:
        /* <DEDUP_REMOVED lines=12> */
.L_x_85:
[----:B------:R-:W-:Y:S05]  /*3f20*/  BSYNC B1 ;  /* 0x0000000000017941 */ /* 0x000fea0003800000 */
.L_x_84:
[----:B-----5:R-:W-:Y:S01]  /*3f30*/  LOP3.LUT R29, R29, 0xff, RZ, 0xc0, !PT ;  /* 0x000000ff1d1d7812 */ /* 0x020fe200078ec0ff */
[----:B------:R-:W-:Y:S01]  /*3f40*/  BSSY B1, `(.L_x_86) ;  /* 0x000000b000017945 */ /* 0x000fe20003800000 */
[----:B------:R-:W-:Y:S02]  /*3f50*/  ISETP.LT.OR P1, PT, R27, 0x9, !P1 ;  /* 0x000000091b00780c */ /* 0x000fe40004f21670 */
[----:B------:R-:W-:-:S05]  /*3f60*/  F2FP.F16.E5M2.UNPACK_B R29, R29 ;  /* 0x0000001dff1d723e */ /* 0x000fca00020004ff */
[----:B------:R-:W-:-:S05]  /*3f70*/  HADD2.F32 R29, -RZ, R29.H0_H0 ;  /* 0x2000001dff1d7230 */ /* 0x000fca0000004100 */
[----:B------:R-:W-:-:S04]  /*3f80*/  FMUL R30, R29, R12 ;  /* 0x0000000c1d1e7220 */ /* 0x000fc80000400000 */
[----:B------:R-:W-:Y:S01]  /*3f90*/  FFMA R30, R23, R7, R30 ;  /* 0x00000007171e7223 */ /* 0x000fe2000000001e */
[----:B------:R-:W-:-:S04]  /*3fa0*/  PRMT R23, RZ, 0x7610, R23 ;  /* 0x00007610ff177816 */ /* 0x000fc80000000017 */
[----:B------:R-:W-:-:S05]  /*3fb0*/  F2FP.SATFINITE.E5M2.F32.PACK_AB_MERGE_C R29, RZ, R30, RZ ;  /* 0x0000001eff1d723e */ /* 0x000fca00048060ff */
[----:B------:R0:W-:Y:S01]  /*3fc0*/  @!P0 STG.E.U8 desc[UR16][R10.64+0x28], R29 ;  /* 0x0000281d0a008986 */ /* 0x0001e2000c101110 */
[----:B------:R-:W-:Y:S05]  /*3fd0*/  @P1 BRA `(.L_x_87) ;  /* 0x0000000000041947 */ /* 0x000fea0003800000 */
[----:B------:R0:W5:Y:S02]  /*3fe0*/  LDG.E.U8 R23, desc[UR16][R24.64+0x29] ;  /* 0x0000291018177981 */ /* 0x000164000c1e1100 */
.L_x_87:
[----:B------:R-:W-:Y:S05]  /*3ff0*/  BSYNC B1 ;  /* 0x0000000000017941 */ /* 0x000fea0003800000 */
.L_x_86:
        /* <DEDUP_REMOVED lines=8> */
[----:B0-----:R-:W-:Y:S02]  /*4080*/  F2FP.SATFINITE.E5M2.F32.PACK_AB_MERGE_C R29, RZ, R23, RZ ;  /* 0x00000017ff1d723e */ /* 0x001fe400048060ff */
[----:B------:R-:W-:-:S03]  /*4090*/  PRMT R23, RZ, 0x7610, R23 ;  /* 0x00007610ff177816 */ /* 0x000fc60000000017 */
[----:B------:R0:W-:Y:S01]  /*40a0*/  @!P1 STG.E.U8 desc[UR16][R10.64+0x29], R29 ;  /* 0x0000291d0a009986 */ /* 0x0001e2000c101110 */
[----:B------:R-:W-:Y:S05]  /*40b0*/  @P2 BRA `(.L_x_89) ;  /* 0x0000000000042947 */ /* 0x000fea0003800000 */
[----:B------:R0:W5:Y:S02]  /*40c0*/  LDG.E.U8 R23, desc[UR16][R14.64+0x30] ;  /* 0x000030100e177981 */ /* 0x000164000c1e1100 */
.L_x_89:
[----:B------:R-:W-:Y:S05]  /*40d0*/  BSYNC B1 ;  /* 0x0000000000017941 */ /* 0x000fea0003800000 */
.L_x_88:
[----:B-----5:R-:W-:Y:S01]  /*40e0*/  LOP3.LUT R23, R23, 0xff, RZ, 0xc0, !PT ;  /* 0x000000ff17177812 */ /* 0x020fe200078ec0ff */
[----:B------:R-:W-:Y:S01]  /*40f0*/  BSSY B1, `(.L_x_90) ;  /* 0x000000c000017945 */ /* 0x000fe20003800000 */
[----:B------:R-:W-:Y:S02]  /*4100*/  ISETP.GE.AND P1, PT, R28, 0x32, PT ;  /* 0x000000321c00780c */ /* 0x000fe40003f26270 */
[----:B------:R-:W-:Y:S02]  /*4110*/  F2FP.F16.E5M2.UNPACK_B R23, R23 ;  /* 0x00000017ff17723e */ /* 0x000fe400020004ff */
[----:B------:R-:W-:-:S03]  /*4120*/  ISETP.LT.OR P3, PT, R27, 0x1, !P1 ;  /* 0x000000011b00780c */ /* 0x000fc60004f61670 */
        /* <DEDUP_REMOVED lines=8> */
.L_x_91:
[----:B------:R-:W-:Y:S05]  /*41b0*/  BSYNC B1 ;  /* 0x0000000000017941 */ /* 0x000fea0003800000 */
.L_x_90:
[----:B-----5:R-:W-:Y:S01]  /*41c0*/  LOP3.LUT R21, R21, 0xff, RZ, 0xc0, !PT ;  /* 0x000000ff15157812 */ /* 0x020fe200078ec0ff */
[----:B------:R-:W-:Y:S01]  /*41d0*/  BSSY B1, `(.L_x_92) ;  /* 0x000000b000017945 */ /* 0x000fe20003800000 */
[----:B------:R-:W-:Y:S02]  /*41e0*/  ISETP.LT.OR P0, PT, R27, 0x9, !P0 ;  /* 0x000000091b00780c */ /* 0x000fe40004701670 */
[----:B------:R-:W-:-:S05]  /*41f0*/  F2FP.F16.E5M2.UNPACK_B R21, R21 ;  /* 0x00000015ff15723e */ /* 0x000fca00020004ff */
        /* <DEDUP_REMOVED lines=8> */
.L_x_93:
[----:B------:R-:W-:Y:S05]  /*4280*/  BSYNC B1 ;  /* 0x0000000000017941 */ /* 0x000fea0003800000 */
.L_x_92:
        /* <DEDUP_REMOVED lines=12> */
.L_x_95:
[----:B------:R-:W-:Y:S05]  /*4350*/  BSYNC B1 ;  /* 0x0000000000017941 */ /* 0x000fea0003800000 */
.L_x_94:
        /* <DEDUP_REMOVED lines=13> */
.L_x_97:
[----:B------:R-:W-:Y:S05]  /*4430*/  BSYNC B1 ;  /* 0x0000000000017941 */ /* 0x000fea0003800000 */
.L_x_96:
        /* <DEDUP_REMOVED lines=13> */
.L_x_99:
[----:B------:R-:W-:Y:S05]  /*4510*/  BSYNC B1 ;  /* 0x0000000000017941 */ /* 0x000fea0003800000 */
.L_x_98:
[----:B-----5:R-:W-:Y:S01]  /*4520*/  LOP3.LUT R17, R17, 0xff, RZ, 0xc0, !PT ;  /* 0x000000ff11117812 */ /* 0x020fe200078ec0ff */
[----:B------:R-:W-:Y:S01]  /*4530*/  BSSY B1, `(.L_x_100) ;  /* 0x000000b000017945 */ /* 0x000fe20003800000 */
[----:B------:R-:W-:Y:S02]  /*4540*/  ISETP.LT.OR P0, PT, R27, 0x9, !P0 ;  /* 0x000000091b00780c */ /* 0x000fe40004701670 */
[----:B------:R-:W-:Y:S02]  /*4550*/  F2FP.F16.E5M2.UNPACK_B R17, R17 ;  /* 0x00000011ff11723e */ /* 0x000fe400020004ff */
[----:B0-2---:R-:W-:-:S03]  /*4560*/  PRMT R14, RZ, 0x7610, R14 ;  /* 0x00007610ff0e7816 */ /* 0x005fc6000000000e */
[----:B------:R-:W-:-:S05]  /*4570*/  HADD2.F32 R17, -RZ, R17.H0_H0 ;  /* 0x20000011ff117230 */ /* 0x000fca0000004100 */
[----:B------:R-:W-:-:S04]  /*4580*/  FMUL R17, R17, R12 ;  /* 0x0000000c11117220 */ /* 0x000fc80000400000 */
[----:B------:R-:W-:-:S05]  /*4590*/  FFMA R17, R18, R7, R17 ;  /* 0x0000000712117223 */ /* 0x000fca0000000011 */
[----:B------:R-:W-:-:S05]  /*45a0*/  F2FP.SATFINITE.E5M2.F32.PACK_AB_MERGE_C R17, RZ, R17, RZ ;  /* 0x00000011ff11723e */ /* 0x000fca00048060ff */
[----:B------:R0:W-:Y:S01]  /*45b0*/  @!P3 STG.E.U8 desc[UR16][R8.64+0x39], R17 ;  /* 0x000039110800b986 */ /* 0x0001e2000c101110 */
[----:B------:R-:W-:Y:S05]  /*45c0*/  @P0 BRA `(.L_x_101) ;  /* 0x0000000000040947 */ /* 0x000fea0003800000 */
[----:B------:R2:W5:Y:S02]  /*45d0*/  LDG.E.U8 R14, desc[UR16][R24.64+0x38] ;  /* 0x00003810180e7981 */ /* 0x000564000c1e1100 */
.L_x_101:
[----:B------:R-:W-:Y:S05]  /*45e0*/  BSYNC B1 ;  /* 0x0000000000017941 */ /* 0x000fea0003800000 */
.L_x_100:
[----:B-----5:R-:W-:Y:S01]  /*45f0*/  LOP3.LUT R14, R14, 0xff, RZ, 0xc0, !PT ;  /* 0x000000ff0e0e7812 */ /* 0x020fe200078ec0ff */
[----:B------:R-:W-:Y:S01]  /*4600*/  BSSY B1, `(.L_x_102) ;  /* 0x000000b000017945 */ /* 0x000fe20003800000 */
[----:B------:R-:W-:Y:S02]  /*4610*/  ISETP.LT.OR P1, PT, R27, 0x9, !P1 ;  /* 0x000000091b00780c */ /* 0x000fe40004f21670 */
[----:B------:R-:W-:-:S05]  /*4620*/  F2FP.F16.E5M2.UNPACK_B R14, R14 ;  /* 0x0000000eff0e723e */ /* 0x000fca00020004ff */
[----:B01-3--:R-:W-:-:S05]  /*4630*/  HADD2.F32 R9, -RZ, R14.H0_H0 ;  /* 0x2000000eff097230 */ /* 0x00bfca0000004100 */
[----:B------:R-:W-:-:S04]  /*4640*/  FMUL R8, R9, R12 ;  /* 0x0000000c09087220 */ /* 0x000fc80000400000 */
[----:B------:R-:W-:-:S05]  /*4650*/  FFMA R8, R13, R7, R8 ;  /* 0x000000070d087223 */ /* 0x000fca0000000008 */
[----:B------:R-:W-:Y:S02]  /*4660*/  F2FP.SATFINITE.E5M2.F32.PACK_AB_MERGE_C R9, RZ, R8, RZ ;  /* 0x00000008ff09723e */ /* 0x000fe400048060ff */
[----:B------:R-:W-:-:S03]  /*4670*/  PRMT R8, RZ, 0x7610, R8 ;  /* 0x00007610ff087816 */ /* 0x000fc60000000008 */
[----:B------:R0:W-:Y:S01]  /*4680*/  @!P0 STG.E.U8 desc[UR16][R10.64+0x38], R9 ;  /* 0x000038090a008986 */ /* 0x0001e2000c101110 */
[----:B------:R-:W-:Y:S05]  /*4690*/  @P1 BRA `(.L_x_103) ;  /* 0x0000000000041947 */ /* 0x000fea0003800000 */
[----:B------:R1:W5:Y:S02]  /*46a0*/  LDG.E.U8 R8, desc[UR16][R24.64+0x39] ;  /* 0x0000391018087981 */ /* 0x000364000c1e1100 */
.L_x_103:
[----:B------:R-:W-:Y:S05]  /*46b0*/  BSYNC B1 ;  /* 0x0000000000017941 */ /* 0x000fea0003800000 */
.L_x_102:
[----:B------:R-:W-:Y:S05]  /*46c0*/  @P1 BRA `(.L_x_104) ;  /* 0x0000000800601947 */ /* 0x000fea0003800000 */
[----:B-----5:R-:W-:-:S04]  /*46d0*/  LOP3.LUT R8, R8, 0xff, RZ, 0xc0, !PT ;  /* 0x000000ff08087812 */ /* 0x020fc800078ec0ff */
[----:B------:R-:W-:-:S05]  /*46e0*/  F2FP.F16.E5M2.UNPACK_B R8, R8 ;  /* 0x00000008ff08723e */ /* 0x000fca00020004ff */
[----:B0-----:R-:W-:-:S05]  /*46f0*/  HADD2.F32 R9, -RZ, R8.H0_H0 ;  /* 0x20000008ff097230 */ /* 0x001fca0000004100 */
[----:B------:R-:W-:-:S04]  /*4700*/  FMUL R9, R9, R12 ;  /* 0x0000000c09097220 */ /* 0x000fc80000400000 */
[----:B------:R-:W-:-:S05]  /*4710*/  FFMA R9, R16, R7, R9 ;  /* 0x0000000710097223 */ /* 0x000fca0000000009 */
[----:B------:R-:W-:-:S05]  /*4720*/  F2FP.SATFINITE.E5M2.F32.PACK_AB_MERGE_C R9, RZ, R9, RZ ;  /* 0x00000009ff09723e */ /* 0x000fca00048060ff */
[----:B------:R3:W-:Y:S01]  /*4730*/  STG.E.U8 desc[UR16][R10.64+0x39], R9 ;  /* 0x000039090a007986 */ /* 0x0007e2000c101110 */
[----:B------:R-:W-:Y:S05]  /*4740*/  BRA `(.L_x_104) ;  /* 0x0000000800407947 */ /* 0x000fea0003800000 */
.L_x_39:
[C---:B------:R-:W-:Y:S01]  /*4750*/  ISETP.GE.AND P3, PT, R28.reuse, 0x1, PT ;  /* 0x000000011c00780c */ /* 0x040fe20003f66270 */
[-C--:B--2---:R-:W-:Y:S01]  /*4760*/  FMUL R79, R79, R7.reuse ;  /* 0x000000074f4f7220 */ /* 0x084fe20000400000 */
[----:B------:R-:W-:Y:S01]  /*4770*/  ISETP.GE.AND P0, PT, R28, 0x2, PT ;  /* 0x000000021c00780c */ /* 0x000fe20003f06270 */
[-C--:B------:R-:W-:Y:S01]  /*4780*/  FMUL R80, R80, R7.reuse ;  /* 0x0000000750507220 */ /* 0x080fe20000400000 */
[----:B------:R-:W-:Y:S01]  /*4790*/  ISETP.LT.OR P1, PT, R27, 0x1, !P3 ;  /* 0x000000011b00780c */ /* 0x000fe20005f21670 */
[-C--:B------:R-:W-:Y:S01]  /*47a0*/  FMUL R77, R77, R7.reuse ;  /* 0x000000074d4d7220 */ /* 0x080fe20000400000 */
[C---:B------:R-:W-:Y:S01]  /*47b0*/  ISETP.LT.OR P2, PT, R27.reuse, 0x1, !P0 ;  /* 0x000000011b00780c */ /* 0x040fe20004741670 */
[-C--:B------:R-:W-:Y:S01]  /*47c0*/  FMUL R78, R78, R7.reuse ;  /* 0x000000074e4e7220 */ /* 0x080fe20000400000 */
[----:B------:R-:W-:Y:S01]  /*47d0*/  ISETP.LT.OR P3, PT, R27, 0x9, !P3 ;  /* 0x000000091b00780c */ /* 0x000fe20005f61670 */
[----:B------:R-:W-:Y:S01]  /*47e0*/  FMUL R75, R75, R7 ;  /* 0x000000074b4b7220 */ /* 0x000fe20000400000 */
[----:B------:R-:W-:Y:S01]  /*47f0*/  F2FP.SATFINITE.E5M2.F32.PACK_AB_MERGE_C R79, RZ, R79, RZ ;  /* 0x0000004fff4f723e */ /* 0x000fe200048060ff */
[-C--:B------:R-:W-:Y:S01]  /*4800*/  FMUL R76, R76, R7.reuse ;  /* 0x000000074c4c7220 */ /* 0x080fe20000400000 */
[----:B------:R-:W-:Y:S01]  /*4810*/  F2FP.SATFINITE.E5M2.F32.PACK_AB_MERGE_C R15, RZ, R80, RZ ;  /* 0x00000050ff0f723e */ /* 0x000fe200048060ff */
[----:B------:R-:W-:Y:S01]  /*4820*/  FMUL R74, R74, R7 ;  /* 0x000000074a4a7220 */ /* 0x000fe20000400000 */
[----:B------:R-:W-:Y:S01]  /*4830*/  F2FP.SATFINITE.E5M2.F32.PACK_AB_MERGE_C R77, RZ, R77, RZ ;  /* 0x0000004dff4d723e */ /* 0x000fe200048060ff */
[-C--:B------:R-:W-:Y:S01]  /*4840*/  FMUL R72, R72, R7.reuse ;  /* 0x0000000748487220 */ /* 0x080fe20000400000 */
[----:B------:R-:W-:Y:S01]  /*4850*/  ISETP.LT.OR P0, PT, R27, 0x9, !P0 ;  /* 0x000000091b00780c */ /* 0x000fe20004701670 */
[----:B------:R-:W-:Y:S01]  /*4860*/  @!P1 STG.E.U8 desc[UR16][R8.64], R79 ;  /* 0x0000004f08009986 */ /* 0x000fe2000c101110 */
[C---:B------:R-:W-:Y:S01]  /*4870*/  ISETP.GE.AND P1, PT, R28.reuse, 0x9, PT ;  /* 0x000000091c00780c */ /* 0x040fe20003f26270 */
[----:B------:R-:W-:Y:S01]  /*4880*/  FMUL R69, R69, R7 ;  /* 0x0000000745457220 */ /* 0x000fe20000400000 */
[----:B------:R-:W-:Y:S01]  /*4890*/  F2FP.SATFINITE.E5M2.F32.PACK_AB_MERGE_C R75, RZ, R75, RZ ;  /* 0x0000004bff4b723e */ /* 0x000fe200048060ff */
[----:B------:R0:W-:Y:S01]  /*48a0*/  @!P2 STG.E.U8 desc[UR16][R8.64+0x1], R15 ;  /* 0x0000010f0800a986 */ /* 0x0001e2000c101110 */
[----:B------:R-:W-:Y:S01]  /*48b0*/  ISETP.GE.AND P2, PT, R28, 0xa, PT ;  /* 0x0000000a1c00780c */ /* 0x000fe20003f46270 */
[-C--:B------:R-:W-:Y:S01]  /*48c0*/  FMUL R70, R70, R7.reuse ;  /* 0x0000000746467220 */ /* 0x080fe20000400000 */
[----:B------:R-:W-:Y:S01]  /*48d0*/  F2FP.SATFINITE.E5M2.F32.PACK_AB_MERGE_C R25, RZ, R76, RZ ;  /* 0x0000004cff19723e */ /* 0x000fe200048060ff */
[----:B------:R-:W-:Y:S01]  /*48e0*/  @!P3 STG.E.U8 desc[UR16][R10.64], R77 ;  /* 0x0000004d0a00b986 */ /* 0x000fe2000c101110 */
[C---:B------:R-:W-:Y:S01]  /*48f0*/  ISETP.LT.OR P3, PT, R27.reuse, 0x1, !P1 ;  /* 0x000000011b00780c */ /* 0x040fe20004f61670 */
[-C--:B------:R-:W-:Y:S01]  /*4900*/  FMUL R68, R68, R7.reuse ;  /* 0x0000000744447220 */ /* 0x080fe20000400000 */
[----:B------:R-:W-:Y:S01]  /*4910*/  ISETP.LT.OR P5, PT, R27, 0x1, !P2 ;  /* 0x000000011b00780c */ /* 0x000fe200057a1670 */
[-C--:B------:R-:W-:Y:S01]  /*4920*/  FMUL R67, R67, R7.reuse ;  /* 0x0000000743437220 */ /* 0x080fe20000400000 */
[----:B------:R-:W-:Y:S01]  /*4930*/  ISETP.LT.OR P1, PT, R27, 0x9, !P1 ;  /* 0x000000091b00780c */ /* 0x000fe20004f21670 */
[-C--:B------:R-:W-:Y:S01]  /*4940*/  FMUL R65, R65, R7.reuse ;  /* 0x0000000741417220 */ /* 0x080fe20000400000 */
[----:B------:R-:W-:Y:S01]  /*4950*/  F2FP.SATFINITE.E5M2.F32.PACK_AB_MERGE_C R29, RZ, R74, RZ ;  /* 0x0000004aff1d723e */ /* 0x000fe200048060ff */
[-C--:B------:R-:W-:Y:S01]  /*4960*/  FMUL R66, R66, R7.reuse ;  /* 0x0000000742427220 */ /* 0x080fe20000400000 */
[----:B0-----:R-:W-:Y:S01]  /*4970*/  F2FP.SATFINITE.E5M2.F32.PACK_AB_MERGE_C R15, RZ, R78, RZ ;  /* 0x0000004eff0f723e */ /* 0x001fe200048060ff */
[-C--:B------:R-:W-:Y:S01]  /*4980*/  FMUL R64, R64, R7.reuse ;  /* 0x0000000740407220 */ /* 0x080fe20000400000 */
[----:B------:R-:W-:Y:S01]  /*4990*/  ISETP.LT.OR P2, PT, R27, 0x9, !P2 ;  /* 0x000000091b00780c */ /* 0x000fe20005741670 */
[-C--:B------:R-:W-:Y:S01]  /*49a0*/  FMUL R63, R63, R7.reuse ;  /* 0x000000073f3f7220 */ /* 0x080fe20000400000 */
[----:B------:R-:W-:Y:S01]  /*49b0*/  F2FP.SATFINITE.E5M2.F32.PACK_AB_MERGE_C R31, RZ, R72, RZ ;  /* 0x00000048ff1f723e */ /* 0x000fe200048060ff */
[----:B------:R0:W-:Y:S01]  /*49c0*/  @!P0 STG.E.U8 desc[UR16][R10.64+0x1], R15 ;  /* 0x0000010f0a008986 */ /* 0x0001e2000c101110 */
[C---:B------:R-:W-:Y:S01]  /*49d0*/  ISETP.GE.AND P0, PT, R28.reuse, 0x11, PT ;  /* 0x000000111c00780c */ /* 0x040fe20003f06270 */
[----:B------:R-:W-:Y:S01]  /*49e0*/  FMUL R61, R61, R7 ;  /* 0x000000073d3d7220 */ /* 0x000fe20000400000 */
[----:B------:R-:W-:Y:S01]  /*49f0*/  F2FP.SATFINITE.E5M2.F32.PACK_AB_MERGE_C R69, RZ, R69, RZ ;  /* 0x00000045ff45723e */ /* 0x000fe200048060ff */
[----:B------:R-:W-:Y:S01]  /*4a00*/  @!P3 STG.E.U8 desc[UR16][R8.64+0x8], R75 ;  /* 0x0000084b0800b986 */ /* 0x000fe2000c101110 */
[----:B------:R-:W-:Y:S01]  /*4a10*/  ISETP.GE.AND P3, PT, R28, 0x12, PT ;  /* 0x000000121c00780c */ /* 0x000fe20003f66270 */
[----:B------:R-:W-:Y:S01]  /*4a20*/  FMUL R62, R62, R7 ;  /* 0x000000073e3e7220 */ /* 0x000fe20000400000 */
[----:B------:R-:W-:Y:S01]  /*4a30*/  F2FP.SATFINITE.E5M2.F32.PACK_AB_MERGE_C R67, RZ, R67, RZ ;  /* 0x00000043ff43723e */ /* 0x000fe200048060ff */
[----:B------:R1:W-:Y:S01]  /*4a40*/  @!P5 STG.E.U8 desc[UR16][R8.64+0x9], R25 ;  /* 0x000009190800d986 */ /* 0x0003e2000c101110 */
[----:B------:R-:W-:Y:S01]  /*4a50*/  ISETP.LT.OR P5, PT, R27, 0x1, !P3 ;  /* 0x000000011b00780c */ /* 0x000fe20005fa1670 */
[-C--:B------:R-:W-:Y:S01]  /*4a60*/  FMUL R59, R59, R7.reuse ;  /* 0x000000073b3b7220 */ /* 0x080fe20000400000 */
[C---:B------:R-:W-:Y:S01]  /*4a70*/  ISETP.LT.OR P3, PT, R27.reuse, 0x9, !P3 ;  /* 0x000000091b00780c */ /* 0x040fe20005f61670 */
[----:B------:R-:W-:Y:S01]  /*4a80*/  @!P1 STG.E.U8 desc[UR16][R10.64+0x8], R29 ;  /* 0x0000081d0a009986 */ /* 0x000fe2000c101110 */
[----:B------:R-:W-:Y:S01]  /*4a90*/  ISETP.LT.OR P1, PT, R27, 0x1, !P0 ;  /* 0x000000011b00780c */ /* 0x000fe20004721670 */
[-C--:B------:R-:W-:Y:S01]  /*4aa0*/  FMUL R60, R60, R7.reuse ;  /* 0x000000073c3c7220 */ /* 0x080fe20000400000 */
[----:B0-----:R-:W-:Y:S01]  /*4ab0*/  F2FP.SATFINITE.E5M2.F32.PACK_AB_MERGE_C R15, RZ, R70, RZ ;  /* 0x00000046ff0f723e */ /* 0x001fe200048060ff */
[----:B------:R-:W-:Y:S01]  /*4ac0*/  @!P2 STG.E.U8 desc[UR16][R10.64+0x9], R31 ;  /* 0x0000091f0a00a986 */ /* 0x000fe2000c101110 */
[----:B------:R-:W-:Y:S01]  /*4ad0*/  ISETP.GE.AND P2, PT, R28, 0x19, PT ;  /* 0x000000191c00780c */ /* 0x000fe20003f46270 */
[-C--:B------:R-:W-:Y:S01]  /*4ae0*/  FMUL R57, R57, R7.reuse ;  /* 0x0000000739397220 */ /* 0x080fe20000400000 */
[C---:B------:R-:W-:Y:S01]  /*4af0*/  ISETP.LT.OR P0, PT, R27.reuse, 0x9, !P0 ;  /* 0x000000091b00780c */ /* 0x040fe20004701670 */
[-C--:B------:R-:W-:Y:S01]  /*4b00*/  FMUL R58, R58, R7.reuse ;  /* 0x000000073a3a7220 */ /* 0x080fe20000400000 */
[----:B------:R-:W-:Y:S01]  /*4b10*/  ISETP.LT.OR P6, PT, R27, 0x1, !P2 ;  /* 0x000000011b00780c */ /* 0x000fe200057c1670 */
[----:B------:R0:W-:Y:S01]  /*4b20*/  @!P5 STG.E.U8 desc[UR16][R8.64+0x11], R15 ;  /* 0x0000110f0800d986 */ /* 0x0001e2000c101110 */
[----:B-1----:R-:W-:Y:S01]  /*4b30*/  F2FP.SATFINITE.E5M2.F32.PACK_AB_MERGE_C R25, RZ, R68, RZ ;  /* 0x00000044ff19723e */ /* 0x002fe200048060ff */
[----:B------:R-:W-:Y:S01]  /*4b40*/  FMUL R56, R56, R7 ;  /* 0x0000000738387220 */ /* 0x000fe20000400000 */
[----:B------:R-:W-:Y:S01]  /*4b50*/  F2FP.SATFINITE.E5M2.F32.PACK_AB_MERGE_C R65, RZ, R65, RZ ;  /* 0x00000041ff41723e */ /* 0x000fe200048060ff */
[----:B------:R-:W-:Y:S01]  /*4b60*/  @!P1 STG.E.U8 desc[UR16][R8.64+0x10], R69 ;  /* 0x0000104508009986 */ /* 0x000fe2000c101110 */
[----:B------:R-:W-:Y:S01]  /*4b70*/  ISETP.GE.AND P1, PT, R28, 0x1a, PT ;  /* 0x0000001a1c00780c */ /* 0x000fe20003f26270 */
[-C--:B------:R-:W-:Y:S01]  /*4b80*/  FMUL R23, R23, R7.reuse ;  /* 0x0000000717177220 */ /* 0x080fe20000400000 */
[C---:B------:R-:W-:Y:S01]  /*4b90*/  ISETP.LT.OR P2, PT, R27.reuse, 0x9, !P2 ;  /* 0x000000091b00780c */ /* 0x040fe20005741670 */
[----:B------:R1:W-:Y:S01]  /*4ba0*/  @!P3 STG.E.U8 desc[UR16][R10.64+0x11], R25 ;  /* 0x000011190a00b986 */ /* 0x0003e2000c101110 */
[----:B------:R-:W-:Y:S01]  /*4bb0*/  ISETP.LT.OR P5, PT, R27, 0x1, !P1 ;  /* 0x000000011b00780c */ /* 0x000fe20004fa1670 */
[-C--:B------:R-:W-:Y:S01]  /*4bc0*/  FMUL R21, R21, R7.reuse ;  /* 0x0000000715157220 */ /* 0x080fe20000400000 */
[----:B------:R-:W-:Y:S01]  /*4bd0*/  ISETP.LT.OR P3, PT, R27, 0x9, !P1 ;  /* 0x000000091b00780c */ /* 0x000fe20004f61670 */
[----:B------:R-:W-:Y:S01]  /*4be0*/  @!P0 STG.E.U8 desc[UR16][R10.64+0x10], R67 ;  /* 0x000010430a008986 */ /* 0x000fe2000c101110 */
[----:B0-----:R-:W-:Y:S01]  /*4bf0*/  F2FP.SATFINITE.E5M2.F32.PACK_AB_MERGE_C R15, RZ, R66, RZ ;  /* 0x00000042ff0f723e */ /* 0x001fe200048060ff */
[-C--:B------:R-:W-:Y:S01]  /*4c00*/  FMUL R22, R22, R7.reuse ;  /* 0x0000000716167220 */ /* 0x080fe20000400000 */
[C---:B------:R-:W-:Y:S01]  /*4c10*/  ISETP.GE.AND P0, PT, R28.reuse, 0x21, PT ;  /* 0x000000211c00780c */ /* 0x040fe20003f06270 */
[----:B------:R-:W-:Y:S01]  /*4c20*/  @!P6 STG.E.U8 desc[UR16][R8.64+0x18], R65 ;  /* 0x000018410800e986 */ /* 0x000fe2000c101110 */
[----:B------:R-:W-:Y:S01]  /*4c30*/  ISETP.GE.AND P1, PT, R28, 0x22, PT ;  /* 0x000000221c00780c */ /* 0x000fe20003f26270 */
[-C--:B------:R-:W-:Y:S01]  /*4c40*/  FMUL R19, R19, R7.reuse ;  /* 0x0000000713137220 */ /* 0x080fe20000400000 */
[C---:B------:R-:W-:Y:S01]  /*4c50*/  ISETP.LT.OR P6, PT, R27.reuse, 0x1, !P0 ;  /* 0x000000011b00780c */ /* 0x040fe200047c1670 */
[-C--:B------:R-:W-:Y:S01]  /*4c60*/  FMUL R20, R20, R7.reuse ;  /* 0x0000000714147220 */ /* 0x080fe20000400000 */
[----:B-1----:R-:W-:Y:S01]  /*4c70*/  F2FP.SATFINITE.E5M2.F32.PACK_AB_MERGE_C R25, RZ, R64, RZ ;  /* 0x00000040ff19723e */ /* 0x002fe200048060ff */
[----:B------:R0:W-:Y:S01]  /*4c80*/  @!P5 STG.E.U8 desc[UR16][R8.64+0x19], R15 ;  /* 0x0000190f0800d986 */ /* 0x0001e2000c101110 */
[----:B------:R-:W-:Y:S01]  /*4c90*/  ISETP.LT.OR P5, PT, R27, 0x1, !P1 ;  /* 0x000000011b00780c */ /* 0x000fe20004fa1670 */
[----:B------:R-:W-:Y:S01]  /*4ca0*/  FMUL R17, R17, R7 ;  /* 0x0000000711117220 */ /* 0x000fe20000400000 */
[----:B------:R-:W-:Y:S01]  /*4cb0*/  F2FP.SATFINITE.E5M2.F32.PACK_AB_MERGE_C R63, RZ, R63, RZ ;  /* 0x0000003fff3f723e */ /* 0x000fe200048060ff */
[----:B------:R1:W-:Y:S01]  /*4cc0*/  @!P3 STG.E.U8 desc[UR16][R10.64+0x19], R25 ;  /* 0x000019190a00b986 */ /* 0x0003e2000c101110 */
[----:B------:R-:W-:Y:S01]  /*4cd0*/  F2FP.SATFINITE.E5M2.F32.PACK_AB_MERGE_C R61, RZ, R61, RZ ;  /* 0x0000003dff3d723e */ /* 0x000fe200048060ff */
[-C--:B------:R-:W-:Y:S01]  /*4ce0*/  FMUL R18, R18, R7.reuse ;  /* 0x0000000712127220 */ /* 0x080fe20000400000 */
[----:B------:R-:W-:Y:S01]  /*4cf0*/  F2FP.SATFINITE.E5M2.F32.PACK_AB_MERGE_C R29, RZ, R62, RZ ;  /* 0x0000003eff1d723e */ /* 0x000fe200048060ff */
[----:B------:R-:W-:Y:S01]  /*4d00*/  @!P2 STG.E.U8 desc[UR16][R10.64+0x18], R63 ;  /* 0x0000183f0a00a986 */ /* 0x000fe2000c101110 */
[----:B------:R-:W-:Y:S01]  /*4d10*/  ISETP.LT.OR P3, PT, R27, 0x9, !P1 ;  /* 0x000000091b00780c */ /* 0x000fe20004f61670 */
[-C--:B------:R-:W-:Y:S01]  /*4d20*/  FMUL R13, R13, R7.reuse ;  /* 0x000000070d0d7220 */ /* 0x080fe20000400000 */
[----:B------:R-:W-:Y:S01]  /*4d30*/  ISETP.GE.AND P2, PT, R28, 0x29, PT ;  /* 0x000000291c00780c */ /* 0x000fe20003f46270 */
[----:B------:R-:W-:Y:S01]  /*4d40*/  @!P6 STG.E.U8 desc[UR16][R8.64+0x20], R61 ;  /* 0x0000203d0800e986 */ /* 0x000fe2000c101110 */
[C---:B------:R-:W-:Y:S01]  /*4d50*/  ISETP.LT.OR P0, PT, R27.reuse, 0x9, !P0 ;  /* 0x000000091b00780c */ /* 0x040fe20004701670 */
[----:B------:R-:W-:Y:S01]  /*4d60*/  FMUL R16, R16, R7 ;  /* 0x0000000710107220 */ /* 0x000fe20000400000 */
[----:B------:R-:W-:Y:S01]  /*4d70*/  ISETP.GE.AND P1, PT, R28, 0x2a, PT ;  /* 0x0000002a1c00780c */ /* 0x000fe20003f26270 */
[----:B------:R-:W-:Y:S01]  /*4d80*/  @!P5 STG.E.U8 desc[UR16][R8.64+0x21], R29 ;  /* 0x0000211d0800d986 */ /* 0x000fe2000c101110 */
[----:B------:R-:W-:-:S02]  /*4d90*/  ISETP.LT.OR P6, PT, R27, 0x1, !P2 ;  /* 0x000000011b00780c */ /* 0x000fc400057c1670 */
[C---:B------:R-:W-:Y:S02]  /*4da0*/  ISETP.LT.OR P5, PT, R27.reuse, 0x1, !P1 ;  /* 0x000000011b00780c */ /* 0x040fe40004fa1670 */
[----:B------:R-:W-:Y:S02]  /*4db0*/  F2FP.SATFINITE.E5M2.F32.PACK_AB_MERGE_C R59, RZ, R59, RZ ;  /* 0x0000003bff3b723e */ /* 0x000fe400048060ff */
[----:B0-----:R-:W-:Y:S02]  /*4dc0*/  F2FP.SATFINITE.E5M2.F32.PACK_AB_MERGE_C R15, RZ, R60, RZ ;  /* 0x0000003cff0f723e */ /* 0x001fe400048060ff */
[----:B------:R-:W-:Y:S01]  /*4dd0*/  F2FP.SATFINITE.E5M2.F32.PACK_AB_MERGE_C R57, RZ, R57, RZ ;  /* 0x00000039ff39723e */ /* 0x000fe200048060ff */
[----:B------:R-:W-:Y:S01]  /*4de0*/  @!P0 STG.E.U8 desc[UR16][R10.64+0x20], R59 ;  /* 0x0000203b0a008986 */ /* 0x000fe2000c101110 */
[----:B-1----:R-:W-:Y:S02]  /*4df0*/  F2FP.SATFINITE.E5M2.F32.PACK_AB_MERGE_C R25, RZ, R58, RZ ;  /* 0x0000003aff19723e */ /* 0x002fe400048060ff */
[C---:B------:R-:W-:Y:S01]  /*4e00*/  ISETP.LT.OR P1, PT, R27.reuse, 0x9, !P1 ;  /* 0x000000091b00780c */ /* 0x040fe20004f21670 */
[----:B------:R0:W-:Y:S01]  /*4e10*/  @!P3 STG.E.U8 desc[UR16][R10.64+0x21], R15 ;  /* 0x0000210f0a00b986 */ /* 0x0001e2000c101110 */
[----:B------:R-:W-:-:S02]  /*4e20*/  ISETP.LT.OR P2, PT, R27, 0x9, !P2 ;  /* 0x000000091b00780c */ /* 0x000fc40005741670 */
[C---:B------:R-:W-:Y:S01]  /*4e30*/  ISETP.GE.AND P3, PT, R28.reuse, 0x31, PT ;  /* 0x000000311c00780c */ /* 0x040fe20003f66270 */
[----:B------:R-:W-:Y:S01]  /*4e40*/  @!P6 STG.E.U8 desc[UR16][R8.64+0x28], R57 ;  /* 0x000028390800e986 */ /* 0x000fe2000c101110 */
[----:B------:R-:W-:Y:S02]  /*4e50*/  ISETP.GE.AND P0, PT, R28, 0x32, PT ;  /* 0x000000321c00780c */ /* 0x000fe40003f06270 */
[----:B------:R-:W-:Y:S01]  /*4e60*/  F2FP.SATFINITE.E5M2.F32.PACK_AB_MERGE_C R23, RZ, R23, RZ ;  /* 0x00000017ff17723e */ /* 0x000fe200048060ff */
[----:B------:R1:W-:Y:S01]  /*4e70*/  @!P5 STG.E.U8 desc[UR16][R8.64+0x29], R25 ;  /* 0x000029190800d986 */ /* 0x0003e2000c101110 */
[C---:B------:R-:W-:Y:S02]  /*4e80*/  ISETP.LT.OR P5, PT, R27.reuse, 0x1, !P3 ;  /* 0x000000011b00780c */ /* 0x040fe40005fa1670 */
[----:B------:R-:W-:Y:S02]  /*4e90*/  ISETP.LT.OR P6, PT, R27, 0x1, !P0 ;  /* 0x000000011b00780c */ /* 0x000fe400047c1670 */
[----:B0-----:R-:W-:Y:S01]  /*4ea0*/  F2FP.SATFINITE.E5M2.F32.PACK_AB_MERGE_C R15, RZ, R56, RZ ;  /* 0x00000038ff0f723e */ /* 0x001fe200048060ff */
[----:B------:R-:W-:Y:S01]  /*4eb0*/  @!P2 STG.E.U8 desc[UR16][R10.64+0x28], R23 ;  /* 0x000028170a00a986 */ /* 0x000fe2000c101110 */
[----:B------:R-:W-:-:S02]  /*4ec0*/  F2FP.SATFINITE.E5M2.F32.PACK_AB_MERGE_C R21, RZ, R21, RZ ;  /* 0x00000015ff15723e */ /* 0x000fc400048060ff */
[C---:B------:R-:W-:Y:S01]  /*4ed0*/  ISETP.GE.AND P2, PT, R28.reuse, 0x3a, PT ;  /* 0x0000003a1c00780c */ /* 0x040fe20003f46270 */
[----:B------:R0:W-:Y:S01]  /*4ee0*/  @!P1 STG.E.U8 desc[UR16][R10.64+0x29], R15 ;  /* 0x0000290f0a009986 */ /* 0x0001e2000c101110 */
[C---:B------:R-:W-:Y:S02]  /*4ef0*/  ISETP.LT.OR P1, PT, R27.reuse, 0x9, !P3 ;  /* 0x000000091b00780c */ /* 0x040fe40005f21670 */
[----:B-1----:R-:W-:Y:S01]  /*4f00*/  F2FP.SATFINITE.E5M2.F32.PACK_AB_MERGE_C R25, RZ, R22, RZ ;  /* 0x00000016ff19723e */ /* 0x002fe200048060ff */
[----:B------:R1:W-:Y:S01]  /*4f10*/  @!P5 STG.E.U8 desc[UR16][R8.64+0x30], R21 ;  /* 0x000030150800d986 */ /* 0x0003e2000c101110 */
[----:B------:R-:W-:Y:S02]  /*4f20*/  ISETP.GE.AND P3, PT, R28, 0x39, PT ;  /* 0x000000391c00780c */ /* 0x000fe40003f66270 */
[C---:B------:R-:W-:Y:S01]  /*4f30*/  ISETP.LT.OR P0, PT, R27.reuse, 0x9, !P0 ;  /* 0x000000091b00780c */ /* 0x040fe20004701670 */
[----:B------:R2:W-:Y:S01]  /*4f40*/  @!P6 STG.E.U8 desc[UR16][R8.64+0x31], R25 ;  /* 0x000031190800e986 */ /* 0x0005e2000c101110 */
[----:B------:R-:W-:-:S02]  /*4f50*/  ISETP.LT.OR P5, PT, R27, 0x1, !P3 ;  /* 0x000000011b00780c */ /* 0x000fc40005fa1670 */
[C---:B------:R-:W-:Y:S02]  /*4f60*/  ISETP.LT.OR P6, PT, R27.reuse, 0x1, !P2 ;  /* 0x000000011b00780c */ /* 0x040fe400057c1670 */
[C---:B------:R-:W-:Y:S02]  /*4f70*/  ISETP.LT.OR P3, PT, R27.reuse, 0x9, !P3 ;  /* 0x000000091b00780c */ /* 0x040fe40005f61670 */
[----:B------:R-:W-:Y:S02]  /*4f80*/  ISETP.LT.OR P2, PT, R27, 0x9, !P2 ;  /* 0x000000091b00780c */ /* 0x000fe40005741670 */
[----:B------:R-:W-:Y:S02]  /*4f90*/  F2FP.SATFINITE.E5M2.F32.PACK_AB_MERGE_C R19, RZ, R19, RZ ;  /* 0x00000013ff13723e */ /* 0x000fe400048060ff */
[----:B0-----:R-:W-:Y:S02]  /*4fa0*/  F2FP.SATFINITE.E5M2.F32.PACK_AB_MERGE_C R15, RZ, R20, RZ ;  /* 0x00000014ff0f723e */ /* 0x001fe400048060ff */
[----:B------:R-:W-:Y:S01]  /*4fb0*/  F2FP.SATFINITE.E5M2.F32.PACK_AB_MERGE_C R17, RZ, R17, RZ ;  /* 0x00000011ff11723e */ /* 0x000fe200048060ff */
[----:B------:R2:W-:Y:S01]  /*4fc0*/  @!P1 STG.E.U8 desc[UR16][R10.64+0x30], R19 ;  /* 0x000030130a009986 */ /* 0x0005e2000c101110 */
[----:B-1----:R-:W-:-:S02]  /*4fd0*/  F2FP.SATFINITE.E5M2.F32.PACK_AB_MERGE_C R21, RZ, R18, RZ ;  /* 0x00000012ff15723e */ /* 0x002fc400048060ff */
[----:B------:R-:W-:Y:S01]  /*4fe0*/  F2FP.SATFINITE.E5M2.F32.PACK_AB_MERGE_C R13, RZ, R13, RZ ;  /* 0x0000000dff0d723e */ /* 0x000fe200048060ff */
[----:B------:R2:W-:Y:S01]  /*4ff0*/  @!P0 STG.E.U8 desc[UR16][R10.64+0x31], R15 ;  /* 0x0000310f0a008986 */ /* 0x0005e2000c101110 */
[----:B------:R-:W-:-:S03]  /*5000*/  F2FP.SATFINITE.E5M2.F32.PACK_AB_MERGE_C R23, RZ, R16, RZ ;  /* 0x00000010ff17723e */ /* 0x000fc600048060ff */
[----:B------:R2:W-:Y:S04]  /*5010*/  @!P5 STG.E.U8 desc[UR16][R8.64+0x38], R17 ;  /* 0x000038110800d986 */ /* 0x0005e8000c101110 */
[----:B------:R2:W-:Y:S04]  /*5020*/  @!P6 STG.E.U8 desc[UR16][R8.64+0x39], R21 ;  /* 0x000039150800e986 */ /* 0x0005e8000c101110 */
[----:B------:R2:W-:Y:S04]  /*5030*/  @!P3 STG.E.U8 desc[UR16][R10.64+0x38], R13 ;  /* 0x0000380d0a00b986 */ /* 0x0005e8000c101110 */
[----:B------:R2:W-:Y:S02]  /*5040*/  @!P2 STG.E.U8 desc[UR16][R10.64+0x39], R23 ;  /* 0x000039170a00a986 */ /* 0x0005e4000c101110 */
.L_x_104:
[----:B------:R-:W-:Y:S05]  /*5050*/  BSYNC B0 ;  /* 0x0000000000007941 */ /* 0x000fea0003800000 */
.L_x_38:
[----:B------:R-:W-:Y:S01]  /*5060*/  ULDC UR6, c[0x0][0xc] ;  /* 0x0000030000067ab9 */ /* 0x000fe20000000800 */
[----:B------:R-:W-:Y:S01]  /*5070*/  ULDC UR7, c[0x0][0x10] ;  /* 0x0000040000077ab9 */ /* 0x000fe20000000800 */
[----:B0-23--:R-:W0:Y:S01]  /*5080*/  LDC R9, c[0x0][0x14] ;  /* 0x00000500ff097b82 */ /* 0x00de220000000800 */
[----:B------:R-:W-:Y:S01]  /*5090*/  UIMAD.WIDE.U32 UR6, UR6, UR7, URZ ;  /* 0x00000007060672a5 */ /* 0x000fe2000f8e003f */
[----:B-----5:R-:W-:Y:S01]  /*50a0*/  PRMT R8, RZ, 0x7610, R8 ;  /* 0x00007610ff087816 */ /* 0x020fe20000000008 */
[----:B------:R-:W-:Y:S02]  /*50b0*/  IMAD.MOV.U32 R15, RZ, RZ, -0x1 ;  /* 0xffffffffff0f7424 */ /* 0x000fe400078e00ff */
[----:B------:R-:W-:Y:S02]  /*50c0*/  IMAD.MOV.U32 R73, RZ, RZ, -0x1 ;  /* 0xffffffffff497424 */ /* 0x000fe400078e00ff */
[----:B0-----:R-:W-:-:S04]  /*50d0*/  IMAD.WIDE.U32 R4, R9, UR6, R4 ;  /* 0x0000000609047c25 */ /* 0x001fc8000f8e0004 */
[----:B------:R-:W-:Y:S01]  /*50e0*/  IMAD R9, R9, UR7, RZ ;  /* 0x0000000709097c24 */ /* 0x000fe2000f8e02ff */
[----:B------:R-:W-:Y:S02]  /*50f0*/  ULDC.64 UR6, c[0x0][0x650] ;  /* 0x0001940000067ab9 */ /* 0x000fe40000000a00 */
[----:B------:R-:W-:Y:S01]  /*5100*/  ISETP.GE.U32.AND P0, PT, R4, UR6, PT ;  /* 0x0000000604007c0c */ /* 0x000fe2000bf06070 */
[----:B------:R-:W-:-:S05]  /*5110*/  IMAD.IADD R5, R5, 0x1, R9 ;  /* 0x0000000105057824 */ /* 0x000fca00078e0209 */
[----:B------:R-:W-:-:S13]  /*5120*/  ISETP.GE.U32.AND.EX P0, PT, R5, UR7, PT, P0 ;  /* 0x0000000705007c0c */ /* 0x000fda000bf06100 */
[----:B------:R-:W-:Y:S05]  /*5130*/  @P0 BRA `(.L_x_105) ;  /* 0x0000000400600947 */ /* 0x000fea0003800000 */
[----:B------:R-:W0:Y:S01]  /*5140*/  S2R R22, SR_CTAID.X ;  /* 0x0000000000167919 */ /* 0x000e220000002500 */
[----:B------:R-:W2:Y:S01]  /*5150*/  LDC.64 R16, c[0x0][0x628] ;  /* 0x00018a00ff107b82 */ /* 0x000ea20000000a00 */
[----:B------:R-:W-:Y:S01]  /*5160*/  ULDC UR6, c[0x0][0x150] ;  /* 0x0000540000067ab9 */ /* 0x000fe20000000800 */
[----:B------:R-:W-:Y:S01]  /*5170*/  IMAD.MOV.U32 R14, RZ, RZ, R4 ;  /* 0x000000ffff0e7224 */ /* 0x000fe200078e0004 */
[----:B-1--4-:R-:W1:Y:S01]  /*5180*/  S2R R24, SR_CTAID.Y ;  /* 0x0000000000187919 */ /* 0x012e620000002600 */
[----:B------:R-:W-:-:S04]  /*5190*/  IMAD.MOV.U32 R15, RZ, RZ, R5 ;  /* 0x000000ffff0f7224 */ /* 0x000fc800078e0005 */
[----:B------:R-:W3:Y:S08]  /*51a0*/  LDC R25, c[0x0][0x144] ;  /* 0x00005100ff197b82 */ /* 0x000ef00000000800 */
[----:B------:R-:W4:Y:S08]  /*51b0*/  LDC R18, c[0x0][0x630] ;  /* 0x00018c00ff127b82 */ /* 0x000f300000000800 */
[----:B------:R-:W1:Y:S01]  /*51c0*/  LDC.64 R20, c[0x0][0x620] ;  /* 0x00018800ff147b82 */ /* 0x000e620000000a00 */
[----:B--2---:R-:W-:-:S04]  /*51d0*/  ISETP.NE.U32.AND P0, PT, R16, RZ, PT ;  /* 0x000000ff1000720c */ /* 0x004fc80003f05070 */
[----:B------:R-:W-:Y:S02]  /*51e0*/  ISETP.NE.AND.EX P0, PT, R17, RZ, PT, P0 ;  /* 0x000000ff1100720c */ /* 0x000fe40003f05300 */
[----:B0-----:R-:W-:-:S05]  /*51f0*/  I2FP.F32.U32 R8, R22 ;  /* 0x0000001600087245 */ /* 0x001fca0000201000 */
[----:B------:R-:W-:-:S04]  /*5200*/  FMUL R8, R8, UR6 ;  /* 0x0000000608087c20 */ /* 0x000fc80008400000 */
[----:B------:R0:W2:Y:S02]  /*5210*/  F2I.U32.TRUNC.NTZ R23, R8 ;  /* 0x0000000800177305 */ /* 0x0000a4000020f000 */
[----:B---34-:R-:W-:Y:S05]  /*5220*/  @!P0 BRA `(.L_x_106) ;  /* 0x0000000000288947 */ /* 0x018fea0003800000 */
[----:B------:R-:W3:Y:S02]  /*5230*/  LDC R9, c[0x0][0x634] ;  /* 0x00018d00ff097b82 */ /* 0x000ee40000000800 */
[----:B---3--:R-:W-:-:S05]  /*5240*/  IADD3 R13, P0, R4, R9, RZ ;  /* 0x00000009040d7210 */ /* 0x008fca0007f1e0ff */
[----:B------:R-:W-:-:S04]  /*5250*/  IMAD.X R19, RZ, RZ, R5, P0 ;  /* 0x000000ffff137224 */ /* 0x000fc800000e0605 */
[----:B0-----:R-:W-:-:S04]  /*5260*/  IMAD.WIDE.U32 R8, R19, R16, RZ ;  /* 0x0000001013087225 */ /* 0x001fc800078e00ff */
[----:B------:R-:W-:-:S04]  /*5270*/  IMAD.WIDE.U32 R10, P0, R13, R17, R8 ;  /* 0x000000110d0a7225 */ /* 0x000fc80007800008 */
[----:B------:R-:W-:-:S04]  /*5280*/  IMAD.WIDE.U32 R8, R13, R16, RZ ;  /* 0x000000100d087225 */ /* 0x000fc800078e00ff */
[----:B------:R-:W-:Y:S01]  /*5290*/  IMAD.X R15, RZ, RZ, RZ, P0 ;  /* 0x000000ffff0f7224 */ /* 0x000fe200000e06ff */
[----:B------:R-:W-:Y:S01]  /*52a0*/  IADD3 RZ, P0, R9, R10, RZ ;  /* 0x0000000a09ff7210 */ /* 0x000fe20007f1e0ff */
[----:B------:R-:W-:-:S04]  /*52b0*/  IMAD.MOV.U32 R14, RZ, RZ, R11 ;  /* 0x000000ffff0e7224 */ /* 0x000fc800078e000b */
[----:B------:R-:W-:-:S08]  /*52c0*/  IMAD.WIDE.U32.X R14, R19, R17, R14, P0 ;  /* 0x00000011130e7225 */ /* 0x000fd000000e040e */
.L_x_106:
[----:B------:R-:W3:Y:S01]  /*52d0*/  LDC.64 R30, c[0x0][0x640] ;  /* 0x00019000ff1e7b82 */ /* 0x000ee20000000a00 */
[-C--:B------:R-:W-:Y:S01]  /*52e0*/  SHF.R.U64 R73, R14, R18.reuse, R15 ;  /* 0x000000120e497219 */ /* 0x080fe2000000120f */
[----:B--2---:R-:W-:Y:S01]  /*52f0*/  IMAD.MOV R23, RZ, RZ, -R23 ;  /* 0x000000ffff177224 */ /* 0x004fe200078e0a17 */
[----:B0-----:R-:W-:Y:S01]  /*5300*/  SHF.R.U32.HI R8, RZ, R18, R15 ;  /* 0x00000012ff087219 */ /* 0x001fe2000001160f */
[----:B------:R-:W-:Y:S01]  /*5310*/  ULDC UR6, c[0x0][0x154] ;  /* 0x0000550000067ab9 */ /* 0x000fe20000000800 */
[----:B------:R-:W-:Y:S01]  /*5320*/  IADD3 R11, P0, RZ, -R73, RZ ;  /* 0x80000049ff0b7210 */ /* 0x000fe20007f1e0ff */
[----:B------:R-:W-:Y:S02]  /*5330*/  IMAD R23, R25, R23, R22 ;  /* 0x0000001719177224 */ /* 0x000fe400078e0216 */
[----:B------:R-:W0:Y:S01]  /*5340*/  LDC R14, c[0x0][0x618] ;  /* 0x00018600ff0e7b82 */ /* 0x000e220000000800 */
[----:B------:R-:W-:Y:S02]  /*5350*/  IMAD.MOV.U32 R13, RZ, RZ, 0x1 ;  /* 0x00000001ff0d7424 */ /* 0x000fe400078e00ff */
[----:B------:R-:W-:-:S04]  /*5360*/  IMAD.X R9, RZ, RZ, ~R8, P0 ;  /* 0x000000ffff097224 */ /* 0x000fc800000e0e08 */
[-C--:B-1----:R-:W-:Y:S01]  /*5370*/  IMAD R10, R9, R20.reuse, RZ ;  /* 0x00000014090a7224 */ /* 0x082fe200078e02ff */
[----:B------:R-:W1:Y:S01]  /*5380*/  LDC R26, c[0x0][0x608] ;  /* 0x00018200ff1a7b82 */ /* 0x000e620000000800 */
[----:B------:R-:W-:-:S04]  /*5390*/  IMAD.WIDE.U32 R8, R11, R20, R4 ;  /* 0x000000140b087225 */ /* 0x000fc800078e0004 */
[----:B------:R-:W-:Y:S01]  /*53a0*/  IMAD R11, R11, R21, R10 ;  /* 0x000000150b0b7224 */ /* 0x000fe200078e020a */
[----:B------:R-:W-:Y:S02]  /*53b0*/  I2FP.F32.U32 R10, R24 ;  /* 0x00000018000a7245 */ /* 0x000fe40000201000 */
[----:B------:R-:W2:Y:S01]  /*53c0*/  LDC R28, c[0x0][0x658] ;  /* 0x00019600ff1c7b82 */ /* 0x000ea20000000800 */
[----:B------:R-:W-:Y:S01]  /*53d0*/  IMAD.IADD R9, R9, 0x1, R11 ;  /* 0x0000000109097824 */ /* 0x000fe200078e020b */
[----:B---3--:R-:W-:Y:S01]  /*53e0*/  ISETP.NE.U32.AND P0, PT, R30, RZ, PT ;  /* 0x000000ff1e00720c */ /* 0x008fe20003f05070 */
[----:B------:R-:W-:Y:S01]  /*53f0*/  FMUL R10, R10, UR6 ;  /* 0x000000060a0a7c20 */ /* 0x000fe20008400000 */
[----:B------:R-:W-:Y:S02]  /*5400*/  IMAD.MOV.U32 R11, RZ, RZ, -0x1 ;  /* 0xffffffffff0b7424 */ /* 0x000fe400078e00ff */
[----:B------:R-:W-:Y:S01]  /*5410*/  ISETP.NE.AND.EX P0, PT, R31, RZ, PT, P0 ;  /* 0x000000ff1f00720c */ /* 0x000fe20003f05300 */
[----:B------:R3:W4:Y:S01]  /*5420*/  F2I.U32.TRUNC.NTZ R19, R10 ;  /* 0x0000000a00137305 */ /* 0x000722000020f000 */
[----:B------:R-:W3:Y:S01]  /*5430*/  LDC R21, c[0x0][0x148] ;  /* 0x00005200ff157b82 */ /* 0x000ee20000000800 */
[----:B0-----:R-:W-:-:S02]  /*5440*/  SHF.R.U64 R18, R8, R14, R9 ;  /* 0x0000000e08127219 */ /* 0x001fc40000001209 */
[----:B------:R-:W-:-:S05]  /*5450*/  SHF.R.U32.HI R9, RZ, R14, R9 ;  /* 0x0000000eff097219 */ /* 0x000fca0000011609 */
[----:B------:R-:W0:Y:S01]  /*5460*/  LDC R22, c[0x0][0x600] ;  /* 0x00018000ff167b82 */ /* 0x000e220000000800 */
[-CC-:B-1----:R-:W-:Y:S02]  /*5470*/  SHF.R.U64 R16, R18, R26.reuse, R9.reuse ;  /* 0x0000001a12107219 */ /* 0x182fe40000001209 */
[----:B------:R-:W-:-:S05]  /*5480*/  SHF.R.U32.HI R9, RZ, R26, R9 ;  /* 0x0000001aff097219 */ /* 0x000fca0000011609 */
[----:B------:R-:W1:Y:S01]  /*5490*/  LDC R27, c[0x0][0x648] ;  /* 0x00019200ff1b7b82 */ /* 0x000e620000000800 */
[-CC-:B--2---:R-:W-:Y:S02]  /*54a0*/  SHF.R.U64 R20, R16, R28.reuse, R9.reuse ;  /* 0x0000001c10147219 */ /* 0x184fe40000001209 */
[-C--:B------:R-:W-:Y:S02]  /*54b0*/  SHF.L.U32 R11, R11, R28.reuse, RZ ;  /* 0x0000001c0b0b7219 */ /* 0x080fe400000006ff */
[-C--:B------:R-:W-:Y:S01]  /*54c0*/  SHF.R.U32.HI R9, RZ, R28.reuse, R9 ;  /* 0x0000001cff097219 */ /* 0x080fe20000011609 */
[----:B------:R-:W-:Y:S01]  /*54d0*/  IMAD.MOV.U32 R8, RZ, RZ, R20 ;  /* 0x000000ffff087224 */ /* 0x000fe200078e0014 */
[----:B------:R-:W-:Y:S01]  /*54e0*/  SHF.L.U32 R26, R13, R28, RZ ;  /* 0x0000001c0d1a7219 */ /* 0x000fe200000006ff */
[----:B------:R-:W2:Y:S01]  /*54f0*/  LDC R29, c[0x0][0x638] ;  /* 0x00018e00ff1d7b82 */ /* 0x000ea20000000800 */
[----:B------:R-:W-:-:S07]  /*5500*/  LOP3.LUT R25, RZ, R11, RZ, 0x33, !PT ;  /* 0x0000000bff197212 */ /* 0x000fce00078e33ff */
[----:B------:R-:W0:Y:S01]  /*5510*/  LDC R32, c[0x0][0x610] ;  /* 0x00018400ff207b82 */ /* 0x000e220000000800 */
[----:B----4-:R-:W-:Y:S05]  /*5520*/  @!P0 BRA `(.L_x_107) ;  /* 0x0000000000288947 */ /* 0x010fea0003800000 */
[----:B------:R-:W4:Y:S02]  /*5530*/  LDC R13, c[0x0][0x64c] ;  /* 0x00019300ff0d7b82 */ /* 0x000f240000000800 */
[----:B----4-:R-:W-:-:S05]  /*5540*/  IADD3 R13, P0, R20, R13, RZ ;  /* 0x0000000d140d7210 */ /* 0x010fca0007f1e0ff */
[----:B------:R-:W-:-:S04]  /*5550*/  IMAD.X R17, RZ, RZ, R9, P0 ;  /* 0x000000ffff117224 */ /* 0x000fc800000e0609 */
[----:B------:R-:W-:-:S04]  /*5560*/  IMAD.WIDE.U32 R8, R17, R30, RZ ;  /* 0x0000001e11087225 */ /* 0x000fc800078e00ff */
[----:B---3--:R-:W-:-:S04]  /*5570*/  IMAD.WIDE.U32 R10, P0, R13, R31, R8 ;  /* 0x0000001f0d0a7225 */ /* 0x008fc80007800008 */
[----:B------:R-:W-:-:S04]  /*5580*/  IMAD.WIDE.U32 R8, R13, R30, RZ ;  /* 0x0000001e0d087225 */ /* 0x000fc800078e00ff */
[----:B------:R-:W-:Y:S01]  /*5590*/  IMAD.X R15, RZ, RZ, RZ, P0 ;  /* 0x000000ffff0f7224 */ /* 0x000fe200000e06ff */
[----:B------:R-:W-:Y:S01]  /*55a0*/  IADD3 RZ, P0, R9, R10, RZ ;  /* 0x0000000a09ff7210 */ /* 0x000fe20007f1e0ff */
[----:B------:R-:W-:-:S04]  /*55b0*/  IMAD.MOV.U32 R14, RZ, RZ, R11 ;  /* 0x000000ffff0e7224 */ /* 0x000fc800078e000b */
[----:B------:R-:W-:-:S08]  /*55c0*/  IMAD.WIDE.U32.X R8, R17, R31, R14, P0 ;  /* 0x0000001f11087225 */ /* 0x000fd000000e040e */
.L_x_107:
[----:B-1----:R-:W-:Y:S01]  /*55d0*/  SHF.R.U64 R8, R8, R27, R9 ;  /* 0x0000001b08087219 */ /* 0x002fe20000001209 */
[----:B0-----:R-:W-:Y:S01]  /*55e0*/  VIADD R13, R22, 0xffffffff ;  /* 0xffffffff160d7836 */ /* 0x001fe20000000000 */
[----:B------:R-:W-:Y:S01]  /*55f0*/  LOP3.LUT R11, R16, R25, RZ, 0xc0, !PT ;  /* 0x00000019100b7212 */ /* 0x000fe200078ec0ff */
[----:B------:R-:W-:Y:S02]  /*5600*/  IMAD.MOV R19, RZ, RZ, -R19 ;  /* 0x000000ffff137224 */ /* 0x000fe400078e0a13 */
[----:B------:R-:W-:Y:S02]  /*5610*/  IMAD.MOV R9, RZ, RZ, -R8 ;  /* 0x000000ffff097224 */ /* 0x000fe400078e0a08 */
[----:B------:R-:W-:Y:S01]  /*5620*/  IMAD R26, R26, R8, R11 ;  /* 0x000000081a1a7224 */ /* 0x000fe200078e020b */
[----:B------:R-:W-:Y:S01]  /*5630*/  LOP3.LUT R11, R18, R13, RZ, 0xc0, !PT ;  /* 0x0000000d120b7212 */ /* 0x000fe200078ec0ff */
[----:B---3--:R-:W-:Y:S02]  /*5640*/  @P4 IMAD R23, R21, R19, R24 ;  /* 0x0000001315174224 */ /* 0x008fe400078e0218 */
[----:B--2---:R-:W-:-:S02]  /*5650*/  IMAD R8, R9, R29, R20 ;  /* 0x0000001d09087224 */ /* 0x004fc400078e0214 */
[----:B------:R-:W-:Y:S02]  /*5660*/  IMAD R26, R26, R32, R23 ;  /* 0x000000201a1a7224 */ /* 0x000fe400078e0217 */
[----:B------:R-:W-:Y:S02]  /*5670*/  IMAD R9, R8, R22, R11 ;  /* 0x0000001608097224 */ /* 0x000fe400078e020b */
[----:B------:R-:W-:-:S03]  /*5680*/  IMAD.MOV.U32 R10, RZ, RZ, 0x1 ;  /* 0x00000001ff0a7424 */ /* 0x000fc600078e00ff */
[----:B------:R-:W-:Y:S02]  /*5690*/  SEL R15, R9, R26, !P4 ;  /* 0x0000001a090f7207 */ /* 0x000fe40006000000 */
[----:B------:R-:W-:Y:S02]  /*56a0*/  PRMT R8, R10, 0x7610, R8 ;  /* 0x000076100a087816 */ /* 0x000fe40000000008 */
[----:B------:R-:W-:-:S07]  /*56b0*/  SEL R26, R26, R9, !P4 ;  /* 0x000000091a1a7207 */ /* 0x000fce0006000000 */
.L_x_105:
[----:B------:R-:W-:Y:S01]  /*56c0*/  LOP3.LUT P0, RZ, R8, 0xff, RZ, 0xc0, !PT ;  /* 0x000000ff08ff7812 */ /* 0x000fe2000780c0ff */
[----:B------:R-:W-:-:S12]  /*56d0*/  IMAD.MOV.U32 R71, RZ, RZ, R26 ;  /* 0x000000ffff477224 */ /* 0x000fd800078e001a */
[----:B------:R-:W-:Y:S05]  /*56e0*/  @P0 BRA `(.L_x_108) ;  /* 0xffffffbc00300947 */ /* 0x000fea000383ffff */
[----:B------:R-:W-:Y:S05]  /*56f0*/  EXIT ;  /* 0x000000000000794d */ /* 0x000fea0003800000 */
.L_x_8:
[----:B0-----:R-:W-:Y:S01]  /*5700*/  ULDC.64 UR4, c[0x0][0x650] ;  /* 0x0001940000047ab9 */ /* 0x001fe20000000a00 */
        /* <DEDUP_REMOVED lines=25> */
.L_x_110:
[----:B------:R-:W0:Y:S01]  /*58a0*/  LDC.64 R28, c[0x0][0x640] ;  /* 0x00019000ff1c7b82 */ /* 0x000e220000000a00 */
[-CC-:B------:R-:W-:Y:S01]  /*58b0*/  SHF.R.U64 R21, R16, R6.reuse, R17.reuse ;  /* 0x0000000610157219 */ /* 0x180fe20000001211 */
[----:B------:R-:W-:Y:S01]  /*58c0*/  IMAD.MOV.U32 R31, RZ, RZ, 0x1 ;  /* 0x00000001ff1f7424 */ /* 0x000fe200078e00ff */
[----:B------:R-:W-:Y:S02]  /*58d0*/  SHF.R.U32.HI R3, RZ, R6, R17 ;  /* 0x00000006ff037219 */ /* 0x000fe40000011611 */
[----:B------:R-:W-:-:S03]  /*58e0*/  IADD3 R15, P0, RZ, -R21, RZ ;  /* 0x80000015ff0f7210 */ /* 0x000fc60007f1e0ff */
[----:B------:R-:W1:Y:S02]  /*58f0*/  LDC R14, c[0x0][0x618] ;  /* 0x00018600ff0e7b82 */ /* 0x000e640000000800 */
[----:B------:R-:W-:Y:S02]  /*5900*/  IMAD.X R3, RZ, RZ, ~R3, P0 ;  /* 0x000000ffff037224 */ /* 0x000fe400000e0e03 */
[----:B------:R-:W-:-:S04]  /*5910*/  IMAD.WIDE.U32 R12, R15, R22, R4 ;  /* 0x000000160f0c7225 */ /* 0x000fc800078e0004 */
[----:B------:R-:W2:Y:S01]  /*5920*/  LDC R16, c[0x0][0x608] ;  /* 0x00018200ff107b82 */ /* 0x000ea20000000800 */
[----:B------:R-:W-:-:S04]  /*5930*/  IMAD R6, R3, R22, RZ ;  /* 0x0000001603067224 */ /* 0x000fc800078e02ff */
[----:B------:R-:W-:-:S03]  /*5940*/  IMAD R3, R15, R23, R6 ;  /* 0x000000170f037224 */ /* 0x000fc600078e0206 */
[----:B------:R-:W3:Y:S01]  /*5950*/  LDC R26, c[0x0][0x658] ;  /* 0x00019600ff1a7b82 */ /* 0x000ee20000000800 */
[----:B------:R-:W-:Y:S01]  /*5960*/  IMAD.IADD R3, R13, 0x1, R3 ;  /* 0x000000010d037824 */ /* 0x000fe200078e0203 */
[----:B0-----:R-:W-:Y:S01]  /*5970*/  ISETP.NE.U32.AND P0, PT, R28, RZ, PT ;  /* 0x000000ff1c00720c */ /* 0x001fe20003f05070 */
[----:B------:R-:W-:-:S03]  /*5980*/  IMAD.MOV.U32 R13, RZ, RZ, -0x1 ;  /* 0xffffffffff0d7424 */ /* 0x000fc600078e00ff */
        /* <DEDUP_REMOVED lines=25> */
.L_x_111:
[----:B-1----:R-:W-:Y:S01]  /*5b20*/  SHF.R.U64 R6, R12, R25, R13 ;  /* 0x000000190c067219 */ /* 0x002fe2000000120d */
[----:B0-----:R-:W-:Y:S01]  /*5b30*/  VIADD R13, R24, 0xffffffff ;  /* 0xffffffff180d7836 */ /* 0x001fe20000000000 */
[----:B------:R-:W-:Y:S01]  /*5b40*/  SHF.L.U32 R9, R31, R26, RZ ;  /* 0x0000001a1f097219 */ /* 0x000fe200000006ff */
[----:B------:R-:W-:Y:S01]  /*5b50*/  @P4 IMAD R10, R11, R20, R8 ;  /* 0x000000140b0a4224 */ /* 0x000fe200078e0208 */
[----:B------:R-:W-:Y:S01]  /*5b60*/  LOP3.LUT R3, R22, R33, RZ, 0xc0, !PT ;  /* 0x0000002116037212 */ /* 0x000fe200078ec0ff */
[----:B------:R-:W-:Y:S01]  /*5b70*/  IMAD.MOV R12, RZ, RZ, -R6 ;  /* 0x000000ffff0c7224 */ /* 0x000fe200078e0a06 */
[----:B------:R-:W-:Y:S01]  /*5b80*/  LOP3.LUT R18, R18, R13, RZ, 0xc0, !PT ;  /* 0x0000000d12127212 */ /* 0x000fe200078ec0ff */
[----:B------:R-:W-:Y:S02]  /*5b90*/  IMAD.MOV.U32 R17, RZ, RZ, R21 ;  /* 0x000000ffff117224 */ /* 0x000fe400078e0015 */
[----:B------:R-:W-:Y:S02]  /*5ba0*/  IMAD R9, R9, R6, R3 ;  /* 0x0000000609097224 */ /* 0x000fe400078e0203 */
[----:B--2---:R-:W-:-:S02]  /*5bb0*/  IMAD R3, R12, R27, R23 ;  /* 0x0000001b0c037224 */ /* 0x004fc400078e0217 */
[----:B---3--:R-:W-:Y:S02]  /*5bc0*/  IMAD R10, R9, R30, R10 ;  /* 0x0000001e090a7224 */ /* 0x008fe400078e020a */
[----:B------:R-:W-:Y:S02]  /*5bd0*/  IMAD.MOV.U32 R6, RZ, RZ, 0x1 ;  /* 0x00000001ff067424 */ /* 0x000fe400078e00ff */
[----:B------:R-:W-:-:S03]  /*5be0*/  IMAD R9, R3, R24, R18 ;  /* 0x0000001803097224 */ /* 0x000fc600078e0212 */
[----:B------:R-:W-:Y:S02]  /*5bf0*/  PRMT R3, R6, 0x7610, R3 ;  /* 0x0000761006037816 */ /* 0x000fe40000000003 */
[----:B------:R-:W-:Y:S02]  /*5c00*/  SEL R6, R9, R10, !P4 ;  /* 0x0000000a09067207 */ /* 0x000fe40006000000 */
[----:B------:R-:W-:-:S07]  /*5c10*/  SEL R18, R10, R9, !P4 ;  /* 0x000000090a127207 */ /* 0x000fce0006000000 */
.L_x_109:
[----:B------:R-:W-:-:S08]  /*5c20*/  NOP ;  /* 0x0000000000007918 */ /* 0x000fd00000000000 */
[----:B------:R-:W0:-:S00]  /*5c30*/  USETMAXREG.DEALLOC.CTAPOOL 0x28 ;  /* 0x00000028000079c8 */ /* 0x000e0000080e0500 */
[----:B0-----:R-:W-:-:S13]  /*5c40*/  ISETP.NE.AND P0, PT, R7, RZ, PT ;  /* 0x000000ff0700720c */ /* 0x001fda0003f05270 */
[----:B------:R-:W-:Y:S05]  /*5c50*/  @P0 EXIT ;  /* 0x000000000000094d */ /* 0x000fea0003800000 */
[----:B------:R-:W-:Y:S01]  /*5c60*/  LOP3.LUT P0, RZ, R3, 0xff, RZ, 0xc0, !PT ;  /* 0x000000ff03ff7812 */ /* 0x000fe2000780c0ff */
[----:B------:R-:W-:Y:S02]  /*5c70*/  IMAD.MOV.U32 R3, RZ, RZ, 0x1 ;  /* 0x00000001ff037424 */ /* 0x000fe400078e00ff */
[----:B------:R-:W-:-:S10]  /*5c80*/  IMAD.MOV.U32 R15, RZ, RZ, RZ ;  /* 0x000000ffff0f7224 */ /* 0x000fd400078e00ff */
[----:B------:R-:W-:Y:S05]  /*5c90*/  @!P0 BRA `(.L_x_112) ;  /* 0x0000000c003c8947 */ /* 0x000fea0003800000 */
[----:B------:R-:W0:Y:S01]  /*5ca0*/  LDC R3, c[0x0][0x28c] ;  /* 0x0000a300ff037b82 */ /* 0x000e220000000800 */
[----:B------:R-:W1:Y:S01]  /*5cb0*/  S2R R12, SR_CgaCtaId ;  /* 0x00000000000c7919 */ /* 0x000e620000008800 */
[----:B------:R-:W-:Y:S01]  /*5cc0*/  ULDC UR5, c[0x0][0x658] ;  /* 0x0001960000057ab9 */ /* 0x000fe20000000800 */
[----:B------:R-:W-:Y:S01]  /*5cd0*/  UMOV UR7, 0xffffffff ;  /* 0xffffffff00077882 */ /* 0x000fe20000000000 */
[----:B------:R-:W-:Y:S01]  /*5ce0*/  ULDC UR6, c[0x0][0xc] ;  /* 0x0000030000067ab9 */ /* 0x000fe20000000800 */
[----:B------:R-:W-:Y:S01]  /*5cf0*/  USHF.L.U32 UR8, UR7, UR5, URZ ;  /* 0x0000000507087299 */ /* 0x000fe2000800063f */
[----:B------:R-:W-:Y:S01]  /*5d00*/  BSSY B0, `(.L_x_112) ;  /* 0x00000c8000007945 */ /* 0x000fe20003800000 */
[----:B------:R-:W-:Y:S01]  /*5d10*/  UMOV UR9, 0x1 ;  /* 0x0000000100097882 */ /* 0x000fe20000000000 */
[----:B------:R-:W-:Y:S01]  /*5d20*/  ULDC UR7, c[0x0][0x10] ;  /* 0x0000040000077ab9 */ /* 0x000fe20000000800 */
[----:B------:R-:W-:Y:S01]  /*5d30*/  USHF.L.U32 UR18, UR9, UR5, URZ ;  /* 0x0000000509127299 */ /* 0x000fe2000800063f */
[----:B------:R-:W-:Y:S01]  /*5d40*/  IMAD.MOV.U32 R16, RZ, RZ, 0x1 ;  /* 0x00000001ff107424 */ /* 0x000fe200078e00ff */
[----:B------:R-:W-:Y:S01]  /*5d50*/  UIMAD.WIDE.U32 UR6, UR6, UR7, URZ ;  /* 0x00000007060672a5 */ /* 0x000fe2000f8e003f */
[----:B------:R-:W-:Y:S01]  /*5d60*/  LOP3.LUT R14, R2, 0x2, RZ, 0xfc, !PT ;  /* 0x00000002020e7812 */ /* 0x000fe200078efcff */
[----:B------:R-:W-:Y:S01]  /*5d70*/  ULDC UR5, c[0x0][0x14] ;  /* 0x0000050000057ab9 */ /* 0x000fe20000000800 */
[----:B------:R-:W-:Y:S01]  /*5d80*/  IMAD.MOV.U32 R15, RZ, RZ, RZ ;  /* 0x000000ffff0f7224 */ /* 0x000fe200078e00ff */
[----:B------:R-:W-:-:S02]  /*5d90*/  UIMAD.WIDE.U32 UR20, UR6, UR5, URZ ;  /* 0x00000005061472a5 */ /* 0x000fc4000f8e003f */
[----:B------:R-:W-:Y:S01]  /*5da0*/  UIMAD UR13, UR7, UR5, URZ ;  /* 0x00000005070d72a4 */ /* 0x000fe2000f8e023f */
[----:B------:R-:W-:Y:S01]  /*5db0*/  ULDC UR4, c[0x0][0x600] ;  /* 0x0001800000047ab9 */ /* 0x000fe20000000800 */
[----:B------:R-:W-:Y:S02]  /*5dc0*/  ULOP3.LUT UR17, URZ, UR8, URZ, 0x33, !UPT ;  /* 0x000000083f117292 */ /* 0x000fe4000f8e333f */
[----:B------:R-:W-:Y:S01]  /*5dd0*/  UIADD3 UR4, UR4, -0x1, URZ ;  /* 0xffffffff04047890 */ /* 0x000fe2000fffe03f */
[----:B0-----:R-:W-:Y:S01]  /*5de0*/  VIADD R3, R3, 0x3f ;  /* 0x0000003f03037836 */ /* 0x001fe20000000000 */
[----:B------:R-:W-:Y:S01]  /*5df0*/  UIADD3 UR13, UR21, UR13, URZ ;  /* 0x0000000d150d7290 */ /* 0x000fe2000fffe03f */
[----:B------:R-:W-:-:S03]  /*5e00*/  ULDC.64 UR22, c[0x0][0x198] ;  /* 0x0000660000167ab9 */ /* 0x000fc60000000a00 */
[----:B------:R-:W-:-:S04]  /*5e10*/  SHF.R.S32.HI R8, RZ, 0x1f, R3 ;  /* 0x0000001fff087819 */ /* 0x000fc80000011403 */
[----:B------:R-:W-:Y:S01]  /*5e20*/  LEA.HI R8, R8, R3, RZ, 0x6 ;  /* 0x0000000308087211 */ /* 0x000fe200078f30ff */
[C---:B-1----:R-:W-:Y:S02]  /*5e30*/  IMAD.SHL.U32 R11, R12.reuse, 0x20, RZ ;  /* 0x000000200c0b7824 */ /* 0x042fe400078e00ff */
[----:B------:R-:W-:Y:S01]  /*5e40*/  IMAD.SHL.U32 R12, R12, 0x800, RZ ;  /* 0x000008000c0c7824 */ /* 0x000fe200078e00ff */
[----:B------:R-:W-:Y:S01]  /*5e50*/  SHF.R.S32.HI R10, RZ, 0x6, R8 ;  /* 0x00000006ff0a7819 */ /* 0x000fe20000011408 */
[----:B------:R-:W-:Y:S01]  /*5e60*/  IMAD.MOV.U32 R3, RZ, RZ, 0x1 ;  /* 0x00000001ff037424 */ /* 0x000fe200078e00ff */
[----:B------:R-:W-:Y:S02]  /*5e70*/  LOP3.LUT R11, R11, 0x20, RZ, 0xc0, !PT ;  /* 0x000000200b0b7812 */ /* 0x000fe400078ec0ff */
[----:B------:R-:W-:Y:S01]  /*5e80*/  LOP3.LUT R12, R12, 0x800, RZ, 0xc0, !PT ;  /* 0x000008000c0c7812 */ /* 0x000fe200078ec0ff */
[----:B------:R-:W-:-:S07]  /*5e90*/  VIADD R13, R10, 0x1 ;  /* 0x000000010a0d7836 */ /* 0x000fce0000000000 */
.L_x_123:
[----:B------:R-:W-:-:S03]  /*5ea0*/  UMOV UR5, 0xffffffff ;  /* 0xffffffff00057882 */ /* 0x000fc60000000000 */
[----:B------:R-:W-:Y:S05]  /*5eb0*/  BRA.DIV UR5, `(.L_x_113) ;  /* 0x00000016059c7947 */ /* 0x000fea000b800000 */
[----:B------:R-:W-:-:S13]  /*5ec0*/  ELECT P0, URZ, PT ;  /* 0x00000000003f782f */ /* 0x000fda0003800000 */
.L_x_148:
[----:B------:R-:W0:Y:S01]  /*5ed0*/  LDC R7, c[0x0][0x28c] ;  /* 0x0000a300ff077b82 */ /* 0x000e220000000800 */
[----:B------:R-:W-:Y:S01]  /*5ee0*/  BSSY B1, `(.L_x_114) ;  /* 0x0000038000017945 */ /* 0x000fe20003800000 */
[----:B0-----:R-:W-:-:S13]  /*5ef0*/  ISETP.LT.OR P0, PT, R7, 0x1, !P0 ;  /* 0x000000010700780c */ /* 0x001fda0004701670 */
[----:B------:R-:W-:Y:S05]  /*5f00*/  @P0 BRA `(.L_x_115) ;  /* 0x0000000000d40947 */ /* 0x000fea0003800000 */
[----:B------:R-:W-:Y:S02]  /*5f10*/  IMAD R19, R6, 0x40, R11 ;  /* 0x0000004006137824 */ /* 0x000fe400078e020b */
[----:B------:R-:W-:Y:S02]  /*5f20*/  IMAD.SHL.U32 R20, R18, 0x80, RZ ;  /* 0x0000008012147824 */ /* 0x000fe400078e00ff */
[----:B------:R-:W-:Y:S02]  /*5f30*/  IMAD.MOV.U32 R23, RZ, RZ, RZ ;  /* 0x000000ffff177224 */ /* 0x000fe400078e00ff */
[----:B------:R-:W-:Y:S02]  /*5f40*/  IMAD.MOV.U32 R6, RZ, RZ, R13 ;  /* 0x000000ffff067224 */ /* 0x000fe400078e000d */
[----:B------:R-:W-:Y:S02]  /*5f50*/  IMAD.MOV.U32 R7, RZ, RZ, R3 ;  /* 0x000000ffff077224 */ /* 0x000fe400078e0003 */
[----:B------:R-:W-:-:S07]  /*5f60*/  IMAD.MOV.U32 R9, RZ, RZ, R15 ;  /* 0x000000ffff097224 */ /* 0x000fce00078e000f */
.L_x_118:
[----:B------:R-:W0:Y:S01]  /*5f70*/  S2R R21, SR_CgaCtaId ;  /* 0x0000000000157919 */ /* 0x000e220000008800 */
[----:B------:R-:W-:Y:S02]  /*5f80*/  MOV R8, 0x400 ;  /* 0x0000040000087802 */ /* 0x000fe40000000f00 */
[----:B------:R-:W-:-:S13]  /*5f90*/  LOP3.LUT P1, RZ, R0, 0x7f, RZ, 0xc0, !PT ;  /* 0x0000007f00ff7812 */ /* 0x000fda000782c0ff */
[----:B------:R-:W1:Y:S01]  /*5fa0*/  @!P1 LDC R18, c[0x0][0x500] ;  /* 0x00014000ff129b82 */ /* 0x000e620000000800 */
[----:B0-----:R-:W-:Y:S02]  /*5fb0*/  LEA R22, R21, R8, 0x18 ;  /* 0x0000000815167211 */ /* 0x001fe400078ec0ff */
[----:B------:R-:W-:-:S03]  /*5fc0*/  SHF.L.U32 R8, R7, 0x1f, RZ ;  /* 0x0000001f07087819 */ /* 0x000fc600000006ff */
[----:B------:R-:W-:-:S04]  /*5fd0*/  IMAD R21, R9, 0x8, R22 ;  /* 0x0000000809157824 */ /* 0x000fc800078e0216 */
[----:B------:R-:W0:Y:S02]  /*5fe0*/  SYNCS.PHASECHK.TRANS64.TRYWAIT P0, [R21+URZ+0x90], R8 ;  /* 0x00009008150075a7 */ /* 0x000e24000800017f */
[----:B01----:R-:W-:Y:S05]  /*5ff0*/  @!P0 BRA `(.L_x_116) ;  /* 0x00000014006c8947 */ /* 0x003fea0003800000 */
.L_x_149:
[----:B0-----:R-:W-:Y:S01]  /*6000*/  PRMT R8, R14, 0x9910, RZ ;  /* 0x000099100e087816 */ /* 0x001fe200000000ff */
[----:B------:R0:W-:Y:S03]  /*6010*/  @!P1 SYNCS.ARRIVE.TRANS64 RZ, [R21+URZ], R18 ;  /* 0x0000001215ff99a7 */ /* 0x0001e6000800003f */
[----:B------:R-:W-:-:S13]  /*6020*/  ISETP.NE.AND P0, PT, R8, 0x2, PT ;  /* 0x000000020800780c */ /* 0x000fda0003f05270 */
[----:B0-----:R-:W-:Y:S05]  /*6030*/  @P0 BRA `(.L_x_117) ;  /* 0x0000000000040947 */ /* 0x001fea0003800000 */
[----:B------:R-:W-:Y:S01]  /*6040*/  BPT.TRAP 0x1 ;  /* 0x000000040000795c */ /* 0x000fe20000300000 */
.L_x_117:
[----:B------:R-:W-:Y:S01]  /*6050*/  R2UR UR16, R22 ;  /* 0x00000000161072ca */ /* 0x000fe200000e0000 */
[----:B------:R-:W-:Y:S01]  /*6060*/  IMAD R22, R9, 0x2000, R22 ;  /* 0x0000200009167824 */ /* 0x000fe200078e0216 */
[----:B------:R-:W-:Y:S01]  /*6070*/  R2UR UR9, R21 ;  /* 0x00000000150972ca */ /* 0x000fe200000e0000 */
[C---:B------:R-:W-:Y:S01]  /*6080*/  IMAD R8, R9.reuse, 0x1000, R12 ;  /* 0x0000100009087824 */ /* 0x040fe200078e020c */
[----:B------:R-:W-:Y:S01]  /*6090*/  UIADD3 UR6, UP0, UR22, 0xf0, URZ ;  /* 0x000000f016067890 */ /* 0x000fe2000ff1e03f */
[----:B------:R-:W-:Y:S01]  /*60a0*/  VIADD R6, R6, 0xffffffff ;  /* 0xffffffff06067836 */ /* 0x000fe20000000000 */
[----:B------:R-:W-:Y:S01]  /*60b0*/  R2UR UR5, R22 ;  /* 0x00000000160572ca */ /* 0x000fe200000e0000 */
[----:B------:R-:W-:Y:S01]  /*60c0*/  UIADD3 UR24, UP1, UR22, 0x1f0, URZ ;  /* 0x000001f016187890 */ /* 0x000fe2000ff3e03f */
[----:B------:R-:W-:Y:S01]  /*60d0*/  R2UR UR8, R8 ;  /* 0x00000000080872ca */ /* 0x000fe200000e0000 */
[----:B------:R-:W-:Y:S01]  /*60e0*/  UIADD3.X UR7, URZ, UR23, URZ, UP0, !UPT ;  /* 0x000000173f077290 */ /* 0x000fe200087fe43f */
[----:B------:R-:W-:Y:S01]  /*60f0*/  R2UR UR11, R20 ;  /* 0x00000000140b72ca */ /* 0x000fe200000e0000 */
[----:B------:R-:W-:Y:S01]  /*6100*/  VIADD R9, R9, 0x1 ;  /* 0x0000000109097836 */ /* 0x000fe20000000000 */
[----:B------:R-:W-:Y:S01]  /*6110*/  R2UR UR10, R23 ;  /* 0x00000000170a72ca */ /* 0x000fe200000e0000 */
[----:B------:R-:W-:Y:S01]  /*6120*/  UIADD3.X UR25, URZ, UR23, URZ, UP1, !UPT ;  /* 0x000000173f197290 */ /* 0x000fe20008ffe43f */
[----:B------:R-:W-:Y:S01]  /*6130*/  R2UR UR12, R17 ;  /* 0x00000000110c72ca */ /* 0x000fe200000e0000 */
[----:B------:R-:W-:Y:S01]  /*6140*/  UMOV UR14, 0x0 ;  /* 0x00000000000e7882 */ /* 0x000fe20000000000 */
[----:B------:R-:W-:Y:S01]  /*6150*/  R2UR UR19, R19 ;  /* 0x00000000131372ca */ /* 0x000fe200000e0000 */
[----:B------:R-:W-:Y:S01]  /*6160*/  UMOV UR15, 0x10000000 ;  /* 0x10000000000f7882 */ /* 0x000fe20000000000 */
[----:B------:R-:W-:Y:S01]  /*6170*/  ISETP.GT.AND P1, PT, R6, 0x1, PT ;  /* 0x000000010600780c */ /* 0x000fe20003f24270 */
[----:B------:R-:W-:Y:S01]  /*6180*/  UIADD3 UR5, UR5, 0x200, URZ ;  /* 0x0000020005057890 */ /* 0x000fe2000fffe03f */
[----:B------:R-:W-:Y:S01]  /*6190*/  ISETP.NE.AND P0, PT, R9, 0x12, PT ;  /* 0x000000120900780c */ /* 0x000fe20003f05270 */
[----:B------:R-:W-:Y:S01]  /*61a0*/  UIADD3 UR16, UR16, 0x24200, UR8 ;  /* 0x0002420010107890 */ /* 0x000fe2000fffe008 */
[----:B------:R-:W-:Y:S01]  /*61b0*/  VIADD R23, R23, 0x40 ;  /* 0x0000004017177836 */ /* 0x000fe20000000000 */
[----:B------:R-:W-:Y:S01]  /*61c0*/  UMOV UR26, 0x30000 ;  /* 0x00030000001a7882 */ /* 0x000fe20000000000 */
[----:B------:R-:W-:-:S02]  /*61d0*/  SEL R8, RZ, 0x1, P0 ;  /* 0x00000001ff087807 */ /* 0x000fc40000000000 */
[----:B------:R-:W-:Y:S01]  /*61e0*/  UMOV UR8, UR5 ;  /* 0x0000000500087c82 */ /* 0x000fe20008000000 */
[----:B------:R-:W-:Y:S01]  /*61f0*/  SEL R9, R9, RZ, P0 ;  /* 0x000000ff09097207 */ /* 0x000fe20000000000 */
[----:B------:R0:W-:Y:S01]  /*6200*/  UTMALDG.3D [UR8], [UR6], desc[UR14] ;  /* 0x00000e08060075b4 */ /* 0x0001e20008011000 */
[----:B------:R-:W-:Y:S01]  /*6210*/  LOP3.LUT R7, R7, R8, RZ, 0x3c, !PT ;  /* 0x0000000807077212 */ /* 0x000fe200078e3cff */
[----:B0-----:R-:W-:Y:S01]  /*6220*/  UMOV UR11, UR19 ;  /* 0x00000013000b7c82 */ /* 0x001fe20008000000 */
[----:B------:R-:W-:Y:S02]  /*6230*/  UMOV UR8, UR16 ;  /* 0x0000001000087c82 */ /* 0x000fe40008000000 */
[----:B------:R0:W-:Y:S02]  /*6240*/  UTMALDG.3D.MULTICAST [UR8], [UR24], UR26, desc[UR14] ;  /* 0x00000e08180073b4 */ /* 0x0001e4000801181a */
[----:B0-----:R-:W-:Y:S05]  /*6250*/  @P1 BRA `(.L_x_118) ;  /* 0xfffffffc00441947 */ /* 0x001fea000383ffff */
.L_x_115:
[----:B------:R-:W-:Y:S05]  /*6260*/  BSYNC B1 ;  /* 0x0000000000017941 */ /* 0x000fea0003800000 */
.L_x_114:
[----:B------:R-:W-:Y:S01]  /*6270*/  LOP3.LUT P1, RZ, R16, 0xff, RZ, 0xc0, !PT ;  /* 0x000000ff10ff7812 */ /* 0x000fe2000782c0ff */
[C---:B------:R-:W-:Y:S01]  /*6280*/  IMAD.IADD R15, R10.reuse, 0x1, R15 ;  /* 0x000000010a0f7824 */ /* 0x040fe200078e020f */
[----:B------:R-:W-:Y:S01]  /*6290*/  ULDC.64 UR6, c[0x0][0x650] ;  /* 0x0001940000067ab9 */ /* 0x000fe20000000a00 */
[C---:B------:R-:W-:Y:S01]  /*62a0*/  ISETP.GE.U32.AND P2, PT, R10.reuse, 0x12, PT ;  /* 0x000000120a00780c */ /* 0x040fe20003f46070 */
[----:B------:R-:W-:Y:S01]  /*62b0*/  BSSY B1, `(.L_x_119) ;  /* 0x000006a000017945 */ /* 0x000fe20003800000 */
[----:B------:R-:W-:Y:S01]  /*62c0*/  IMAD.MOV.U32 R18, RZ, RZ, -0x1 ;  /* 0xffffffffff127424 */ /* 0x000fe200078e00ff */
[----:B------:R-:W-:Y:S01]  /*62d0*/  ISETP.GT.U32.AND P0, PT, R15, 0x11, PT ;  /* 0x000000110f00780c */ /* 0x000fe20003f04070 */
[----:B------:R-:W-:Y:S01]  /*62e0*/  IMAD.MOV.U32 R17, RZ, RZ, -0x1 ;  /* 0xffffffffff117424 */ /* 0x000fe200078e00ff */
[----:B------:R-:W-:Y:S02]  /*62f0*/  PRMT R16, RZ, 0x7610, R16 ;  /* 0x00007610ff107816 */ /* 0x000fe40000000010 */
[----:B------:R-:W-:-:S03]  /*6300*/  ISETP.LT.U32.AND P0, PT, R10, 0x12, P0 ;  /* 0x000000120a00780c */ /* 0x000fc60000701070 */
[----:B------:R-:W0:Y:S01]  /*6310*/  @P1 S2R R7, SR_CgaCtaId ;  /* 0x0000000000071919 */ /* 0x000e220000008800 */
[----:B------:R-:W-:-:S04]  /*6320*/  @P1 MOV R6, 0x400 ;  /* 0x0000040000061802 */ /* 0x000fc80000000f00 */
[----:B0-----:R-:W-:Y:S01]  /*6330*/  @P1 LEA R8, R7, R6, 0x18 ;  /* 0x0000000607081211 */ /* 0x001fe200078ec0ff */
[----:B------:R-:W-:Y:S01]  /*6340*/  IMAD.WIDE.U32 R6, R15, 0x38e38e39, RZ ;  /* 0x38e38e390f067825 */ /* 0x000fe200078e00ff */
[----:B------:R-:W-:Y:S02]  /*6350*/  SEL R6, RZ, 0x1, !P0 ;  /* 0x00000001ff067807 */ /* 0x000fe40004000000 */
[----:B------:R0:W-:Y:S01]  /*6360*/  @P1 SYNCS.ARRIVE.TRANS64.A1T0 RZ, [R8+URZ+0x138], RZ ;  /* 0x000138ff08ff19a7 */ /* 0x0001e2000810003f */
[----:B------:R-:W-:Y:S02]  /*6370*/  IADD3 R4, P1, R4, UR20, RZ ;  /* 0x0000001404047c10 */ /* 0x000fe4000ff3e0ff */
[----:B------:R-:W-:Y:S01]  /*6380*/  LOP3.LUT R3, R3, R6, RZ, 0x3c, !PT ;  /* 0x0000000603037212 */ /* 0x000fe200078e3cff */
[----:B------:R-:W-:Y:S01]  /*6390*/  IMAD.MOV.U32 R6, RZ, RZ, -0x1 ;  /* 0xffffffffff067424 */ /* 0x000fe200078e00ff */
[----:B------:R-:W-:Y:S02]  /*63a0*/  IADD3.X R5, R5, UR13, RZ, P1, !PT ;  /* 0x0000000d05057c10 */ /* 0x000fe40008ffe4ff */
[----:B------:R-:W-:-:S02]  /*63b0*/  ISETP.GE.U32.AND P0, PT, R4, UR6, PT ;  /* 0x0000000604007c0c */ /* 0x000fc4000bf06070 */
[----:B0-----:R-:W-:Y:S02]  /*63c0*/  SHF.R.U32.HI R8, RZ, 0x2, R7 ;  /* 0x00000002ff087819 */ /* 0x001fe40000011607 */
[----:B------:R-:W-:Y:S02]  /*63d0*/  ISETP.GE.U32.AND.EX P0, PT, R5, UR7, PT, P0 ;  /* 0x0000000705007c0c */ /* 0x000fe4000bf06100 */
[----:B------:R-:W-:Y:S01]  /*63e0*/  @P2 LOP3.LUT R3, R3, 0x1, R8, 0x78, !PT ;  /* 0x0000000103032812 */ /* 0x000fe200078e7808 */
[----:B------:R-:W-:Y:S01]  /*63f0*/  IMAD R15, R8, -0x12, R15 ;  /* 0xffffffee080f7824 */ /* 0x000fe200078e020f */
[----:B------:R-:W-:-:S09]  /*6400*/  PRMT R7, RZ, 0x7610, R7 ;  /* 0x00007610ff077816 */ /* 0x000fd20000000007 */
[----:B------:R-:W-:Y:S05]  /*6410*/  @P0 BRA `(.L_x_120) ;  /* 0x00000004004c0947 */ /* 0x000fea0003800000 */
[----:B------:R-:W0:Y:S01]  /*6420*/  S2R R18, SR_CTAID.X ;  /* 0x0000000000127919 */ /* 0x000e220000002500 */
[----:B------:R-:W-:Y:S01]  /*6430*/  ULDC.64 UR6, c[0x0][0x628] ;  /* 0x00018a0000067ab9 */ /* 0x000fe20000000a00 */
[----:B------:R-:W-:Y:S01]  /*6440*/  ULDC UR8, c[0x0][0x630] ;  /* 0x00018c0000087ab9 */ /* 0x000fe20000000800 */
[----:B------:R-:W-:Y:S01]  /*6450*/  ISETP.NE.U32.AND P0, PT, RZ, UR6, PT ;  /* 0x00000006ff007c0c */ /* 0x000fe2000bf05070 */
[----:B------:R-:W1:Y:S01]  /*6460*/  S2R R19, SR_CTAID.Y ;  /* 0x0000000000137919 */ /* 0x000e620000002600 */
[----:B------:R-:W-:Y:S01]  /*6470*/  ULDC UR9, c[0x0][0x150] ;  /* 0x0000540000097ab9 */ /* 0x000fe20000000800 */
[----:B------:R-:W-:Y:S01]  /*6480*/  IMAD.MOV.U32 R6, RZ, RZ, R4 ;  /* 0x000000ffff067224 */ /* 0x000fe200078e0004 */
[----:B------:R-:W-:Y:S01]  /*6490*/  ISETP.NE.AND.EX P0, PT, RZ, UR7, PT, P0 ;  /* 0x00000007ff007c0c */ /* 0x000fe2000bf05300 */
[----:B------:R-:W-:Y:S01]  /*64a0*/  IMAD.MOV.U32 R7, RZ, RZ, R5 ;  /* 0x000000ffff077224 */ /* 0x000fe200078e0005 */
[----:B0-----:R-:W-:-:S11]  /*64b0*/  I2FP.F32.U32 R20, R18 ;  /* 0x0000001200147245 */ /* 0x001fd60000201000 */
[----:B------:R-:W-:Y:S05]  /*64c0*/  @!P0 BRA `(.L_x_121) ;  /* 0x0000000000288947 */ /* 0x000fea0003800000 */
[----:B------:R-:W-:Y:S02]  /*64d0*/  ULDC UR5, c[0x0][0x634] ;  /* 0x00018d0000057ab9 */ /* 0x000fe40000000800 */
[----:B------:R-:W-:-:S05]  /*64e0*/  IADD3 R7, P0, R4, UR5, RZ ;  /* 0x0000000504077c10 */ /* 0x000fca000ff1e0ff */
[----:B------:R-:W-:-:S04]  /*64f0*/  IMAD.X R17, RZ, RZ, R5, P0 ;  /* 0x000000ffff117224 */ /* 0x000fc800000e0605 */
[----:B------:R-:W-:-:S04]  /*6500*/  IMAD.WIDE.U32 R8, R17, UR6, RZ ;  /* 0x0000000611087c25 */ /* 0x000fc8000f8e00ff */
[----:B------:R-:W-:-:S04]  /*6510*/  IMAD.WIDE.U32 R8, P0, R7, UR7, R8 ;  /* 0x0000000707087c25 */ /* 0x000fc8000f800008 */
[----:B------:R-:W-:-:S04]  /*6520*/  IMAD.WIDE.U32 R6, R7, UR6, RZ ;  /* 0x0000000607067c25 */ /* 0x000fc8000f8e00ff */
[----:B------:R-:W-:Y:S01]  /*6530*/  IMAD.MOV.U32 R6, RZ, RZ, R9 ;  /* 0x000000ffff067224 */ /* 0x000fe200078e0009 */
[----:B------:R-:W-:Y:S01]  /*6540*/  IADD3 RZ, P1, R7, R8, RZ ;  /* 0x0000000807ff7210 */ /* 0x000fe20007f3e0ff */
[----:B------:R-:W-:-:S04]  /*6550*/  IMAD.X R7, RZ, RZ, RZ, P0 ;  /* 0x000000ffff077224 */ /* 0x000fc800000e06ff */
[----:B------:R-:W-:-:S08]  /*6560*/  IMAD.WIDE.U32.X R6, R17, UR7, R6, P1 ;  /* 0x0000000711067c25 */ /* 0x000fd000088e0406 */
.L_x_121:
[--C-:B------:R-:W-:Y:S01]  /*6570*/  SHF.R.U64 R17, R6, UR8, R7.reuse ;  /* 0x0000000806117c19 */ /* 0x100fe20008001207 */
[----:B------:R-:W-:Y:S01]  /*6580*/  FMUL R20, R20, UR9 ;  /* 0x0000000914147c20 */ /* 0x000fe20008400000 */
[----:B------:R-:W0:Y:S01]  /*6590*/  LDC R21, c[0x0][0x144] ;  /* 0x00005100ff157b82 */ /* 0x000e220000000800 */
[----:B-1----:R-:W-:Y:S01]  /*65a0*/  I2FP.F32.U32 R8, R19 ;  /* 0x0000001300087245 */ /* 0x002fe20000201000 */
[----:B------:R-:W-:Y:S01]  /*65b0*/  ULDC UR5, c[0x0][0x154] ;  /* 0x0000550000057ab9 */ /* 0x000fe20000000800 */
[----:B------:R-:W-:Y:S01]  /*65c0*/  SHF.R.U32.HI R6, RZ, UR8, R7 ;  /* 0x00000008ff067c19 */ /* 0x000fe20008011607 */
[----:B------:R-:W-:Y:S01]  /*65d0*/  ULDC.64 UR6, c[0x0][0x620] ;  /* 0x0001880000067ab9 */ /* 0x000fe20000000a00 */
[----:B------:R-:W-:Y:S01]  /*65e0*/  IADD3 R7, P0, RZ, -R17, RZ ;  /* 0x80000011ff077210 */ /* 0x000fe20007f1e0ff */
[----:B------:R-:W1:Y:S01]  /*65f0*/  F2I.U32.TRUNC.NTZ R20, R20 ;  /* 0x0000001400147305 */ /* 0x000e62000020f000 */
[----:B------:R-:W-:Y:S01]  /*6600*/  FMUL R8, R8, UR5 ;  /* 0x0000000508087c20 */ /* 0x000fe20008400000 */
[----:B------:R-:W2:Y:S01]  /*6610*/  LDC R22, c[0x0][0x148] ;  /* 0x00005200ff167b82 */ /* 0x000ea20000000800 */
[----:B------:R-:W-:Y:S01]  /*6620*/  ULDC UR5, c[0x0][0x618] ;  /* 0x0001860000057ab9 */ /* 0x000fe20000000800 */
[----:B------:R-:W-:-:S04]  /*6630*/  IMAD.X R6, RZ, RZ, ~R6, P0 ;  /* 0x000000ffff067224 */ /* 0x000fc800000e0e06 */
[----:B------:R-:W-:Y:S01]  /*6640*/  IMAD R6, R6, UR6, RZ ;  /* 0x0000000606067c24 */ /* 0x000fe2000f8e02ff */
[----:B------:R-:W3:Y:S03]  /*6650*/  F2I.U32.TRUNC.NTZ R8, R8 ;  /* 0x0000000800087305 */ /* 0x000ee6000020f000 */
[C---:B------:R-:W-:Y:S02]  /*6660*/  IMAD R9, R7.reuse, UR7, R6 ;  /* 0x0000000707097c24 */ /* 0x040fe4000f8e0206 */
[----:B------:R-:W-:Y:S01]  /*6670*/  IMAD.WIDE.U32 R6, R7, UR6, R4 ;  /* 0x0000000607067c25 */ /* 0x000fe2000f8e0004 */
[----:B------:R-:W-:Y:S02]  /*6680*/  ULDC.64 UR6, c[0x0][0x640] ;  /* 0x0001900000067ab9 */ /* 0x000fe40000000a00 */
[----:B------:R-:W-:Y:S01]  /*6690*/  ISETP.NE.U32.AND P0, PT, RZ, UR6, PT ;  /* 0x00000006ff007c0c */ /* 0x000fe2000bf05070 */
[----:B-1----:R-:W-:-:S02]  /*66a0*/  IMAD.MOV R20, RZ, RZ, -R20 ;  /* 0x000000ffff147224 */ /* 0x002fc400078e0a14 */
[----:B------:R-:W-:Y:S01]  /*66b0*/  IMAD.IADD R7, R7, 0x1, R9 ;  /* 0x0000000107077824 */ /* 0x000fe200078e0209 */
[----:B------:R-:W-:Y:S01]  /*66c0*/  ISETP.NE.AND.EX P0, PT, RZ, UR7, PT, P0 ;  /* 0x00000007ff007c0c */ /* 0x000fe2000bf05300 */
[----:B0-----:R-:W-:-:S03]  /*66d0*/  IMAD R18, R21, R20, R18 ;  /* 0x0000001415127224 */ /* 0x001fc600078e0212 */
[--C-:B------:R-:W-:Y:S01]  /*66e0*/  SHF.R.U64 R20, R6, UR5, R7.reuse ;  /* 0x0000000506147c19 */ /* 0x100fe20008001207 */
[----:B---3--:R-:W-:Y:S01]  /*66f0*/  IMAD.MOV R6, RZ, RZ, -R8 ;  /* 0x000000ffff067224 */ /* 0x008fe200078e0a08 */
[----:B------:R-:W-:Y:S01]  /*6700*/  SHF.R.U32.HI R7, RZ, UR5, R7 ;  /* 0x00000005ff077c19 */ /* 0x000fe20008011607 */
[----:B------:R-:W-:Y:S02]  /*6710*/  ULDC UR5, c[0x0][0x608] ;  /* 0x0001820000057ab9 */ /* 0x000fe40000000800 */
[----:B--2---:R-:W-:Y:S01]  /*6720*/  @P4 IMAD R18, R22, R6, R19 ;  /* 0x0000000616124224 */ /* 0x004fe200078e0213 */
[--C-:B------:R-:W-:Y:S02]  /*6730*/  SHF.R.U64 R22, R20, UR5, R7.reuse ;  /* 0x0000000514167c19 */ /* 0x100fe40008001207 */
[----:B------:R-:W-:Y:S01]  /*6740*/  SHF.R.U32.HI R7, RZ, UR5, R7 ;  /* 0x00000005ff077c19 */ /* 0x000fe20008011607 */
[----:B------:R-:W-:-:S03]  /*6750*/  ULDC UR5, c[0x0][0x658] ;  /* 0x0001960000057ab9 */ /* 0x000fc60000000800 */
[--C-:B------:R-:W-:Y:S02]  /*6760*/  SHF.R.U64 R19, R22, UR5, R7.reuse ;  /* 0x0000000516137c19 */ /* 0x100fe40008001207 */
[----:B------:R-:W-:-:S03]  /*6770*/  SHF.R.U32.HI R21, RZ, UR5, R7 ;  /* 0x00000005ff157c19 */ /* 0x000fc60008011607 */
[----:B------:R-:W-:Y:S02]  /*6780*/  IMAD.MOV.U32 R8, RZ, RZ, R19 ;  /* 0x000000ffff087224 */ /* 0x000fe400078e0013 */
[----:B------:R-:W-:Y:S01]  /*6790*/  IMAD.MOV.U32 R7, RZ, RZ, R21 ;  /* 0x000000ffff077224 */ /* 0x000fe200078e0015 */
[----:B------:R-:W-:Y:S06]  /*67a0*/  @!P0 BRA `(.L_x_122) ;  /* 0x00000000002c8947 */ /* 0x000fec0003800000 */
        /* <DEDUP_REMOVED lines=9> */
[----:B------:R-:W-:-:S04]  /*6840*/  IMAD.WIDE.U32.X R6, R21, UR7, R6, P1 ;  /* 0x0000000715067c25 */ /* 0x000fc800088e0406 */
[----:B------:R-:W-:-:S07]  /*6850*/  IMAD.MOV.U32 R8, RZ, RZ, R6 ;  /* 0x000000ffff087224 */ /* 0x000fce00078e0006 */
.L_x_122:
[----:B------:R-:W-:Y:S01]  /*6860*/  ULDC UR5, c[0x0][0x648] ;  /* 0x0001920000057ab9 */ /* 0x000fe20000000800 */
[----:B------:R-:W-:Y:S01]  /*6870*/  LOP3.LUT R6, R22, UR17, RZ, 0xc0, !PT ;  /* 0x0000001116067c12 */ /* 0x000fe2000f8ec0ff */
[----:B------:R-:W-:Y:S01]  /*6880*/  ULDC UR6, c[0x0][0x610] ;  /* 0x0001840000067ab9 */ /* 0x000fe20000000800 */
[----:B------:R-:W-:Y:S01]  /*6890*/  SHF.R.U64 R7, R8, UR5, R7 ;  /* 0x0000000508077c19 */ /* 0x000fe20008001207 */
[----:B------:R-:W-:Y:S01]  /*68a0*/  ULDC UR5, c[0x0][0x638] ;  /* 0x00018e0000057ab9 */ /* 0x000fe20000000800 */
[----:B------:R-:W-:-:S03]  /*68b0*/  LOP3.LUT R20, R20, UR4, RZ, 0xc0, !PT ;  /* 0x0000000414147c12 */ /* 0x000fc6000f8ec0ff */
[----:B------:R-:W-:Y:S02]  /*68c0*/  IMAD.MOV R8, RZ, RZ, -R7 ;  /* 0x000000ffff087224 */ /* 0x000fe400078e0a07 */
[----:B------:R-:W-:Y:S02]  /*68d0*/  IMAD R7, R7, UR18, R6 ;  /* 0x0000001207077c24 */ /* 0x000fe4000f8e0206 */
[----:B------:R-:W-:Y:S01]  /*68e0*/  IMAD R19, R8, UR5, R19 ;  /* 0x0000000508137c24 */ /* 0x000fe2000f8e0213 */
[----:B------:R-:W-:Y:S01]  /*68f0*/  ULDC UR5, c[0x0][0x600] ;  /* 0x0001800000057ab9 */ /* 0x000fe20000000800 */
[----:B------:R-:W-:Y:S02]  /*6900*/  IMAD R18, R7, UR6, R18 ;  /* 0x0000000607127c24 */ /* 0x000fe4000f8e0212 */
[----:B------:R-:W-:Y:S02]  /*6910*/  IMAD R19, R19, UR5, R20 ;  /* 0x0000000513137c24 */ /* 0x000fe4000f8e0214 */
[----:B------:R-:W-:-:S03]  /*6920*/  IMAD.MOV.U32 R7, RZ, RZ, 0x1 ;  /* 0x00000001ff077424 */ /* 0x000fc600078e00ff */
[----:B------:R-:W-:Y:S02]  /*6930*/  SEL R6, R19, R18, !P4 ;  /* 0x0000001213067207 */ /* 0x000fe40006000000 */
[----:B------:R-:W-:-:S07]  /*6940*/  SEL R18, R18, R19, !P4 ;  /* 0x0000001312127207 */ /* 0x000fce0006000000 */
.L_x_120:
[----:B------:R-:W-:Y:S05]  /*6950*/  BSYNC B1 ;  /* 0x0000000000017941 */ /* 0x000fea0003800000 */
.L_x_119:
[----:B------:R-:W-:-:S13]  /*6960*/  LOP3.LUT P0, RZ, R7, 0xff, RZ, 0xc0, !PT ;  /* 0x000000ff07ff7812 */ /* 0x000fda000780c0ff */
[----:B------:R-:W-:Y:S05]  /*6970*/  @P0 BRA `(.L_x_123) ;  /* 0xfffffff400480947 */ /* 0x000fea000383ffff */
[----:B------:R-:W-:Y:S05]  /*6980*/  BSYNC B0 ;  /* 0x0000000000007941 */ /* 0x000fea0003800000 */
.L_x_112:
[----:B------:R-:W-:-:S03]  /*6990*/  UMOV UR5, 0xffffffff ;  /* 0xffffffff00057882 */ /* 0x000fc60000000000 */
[----:B------:R-:W-:Y:S05]  /*69a0*/  BRA.DIV UR5, `(.L_x_124) ;  /* 0x0000000e05147947 */ /* 0x000fea000b800000 */
[----:B------:R-:W-:-:S13]  /*69b0*/  ELECT P0, URZ, PT ;  /* 0x00000000003f782f */ /* 0x000fda0003800000 */
.L_x_152:
[----:B------:R-:W-:Y:S04]  /*69c0*/  BSSY B0, `(.L_x_125) ;  /* 0x00000a9000007945 */ /* 0x000fe80003800000 */
[----:B------:R-:W-:Y:S05]  /*69d0*/  @!P0 BRA `(.L_x_126) ;  /* 0x00000008009c8947 */ /* 0x000fea0003800000 */
[----:B------:R-:W-:-:S04]  /*69e0*/  LOP3.LUT R2, R2, 0x2, RZ, 0xfc, !PT ;  /* 0x0000000202027812 */ /* 0x000fc800078efcff */
[----:B------:R-:W-:-:S13]  /*69f0*/  ISETP.NE.AND P0, PT, R2, 0x3, PT ;  /* 0x000000030200780c */ /* 0x000fda0003f05270 */
[----:B------:R-:W-:Y:S05]  /*6a00*/  @!P0 BRA `(.L_x_127) ;  /* 0x0000000000048947 */ /* 0x000fea0003800000 */
[----:B------:R-:W-:Y:S01]  /*6a10*/  BPT.TRAP 0x1 ;  /* 0x000000040000795c */ /* 0x000fe20000300000 */
.L_x_127:
[----:B------:R-:W0:Y:S01]  /*6a20*/  S2R R5, SR_CgaCtaId ;  /* 0x0000000000057919 */ /* 0x000e220000008800 */
[----:B------:R-:W-:Y:S02]  /*6a30*/  MOV R0, 0x400 ;  /* 0x0000040000007802 */ /* 0x000fe40000000f00 */
[----:B------:R-:W-:Y:S02]  /*6a40*/  SHF.L.U32 R4, R3, 0x1f, RZ ;  /* 0x0000001f03047819 */ /* 0x000fe400000006ff */
[----:B0-----:R-:W-:-:S05]  /*6a50*/  LEA R0, R5, R0, 0x18 ;  /* 0x0000000005007211 */ /* 0x001fca00078ec0ff */
[----:B------:R-:W-:-:S04]  /*6a60*/  VIADD R0, R0, 0x90 ;  /* 0x0000009000007836 */ /* 0x000fc80000000000 */
[C---:B------:R-:W-:Y:S02]  /*6a70*/  IMAD R7, R15.reuse, 0x8, R0 ;  /* 0x000000080f077824 */ /* 0x040fe400078e0200 */
[----:B------:R-:W-:Y:S02]  /*6a80*/  VIADD R15, R15, 0x1 ;  /* 0x000000010f0f7836 */ /* 0x000fe40000000000 */
[----:B------:R-:W0:Y:S03]  /*6a90*/  SYNCS.PHASECHK.TRANS64.TRYWAIT P0, [R7+URZ], R4 ;  /* 0x00000004070075a7 */ /* 0x000e26000800017f */
[----:B------:R-:W-:-:S04]  /*6aa0*/  ISETP.NE.AND P1, PT, R15, 0x12, PT ;  /* 0x000000120f00780c */ /* 0x000fc80003f25270 */
[----:B------:R-:W-:Y:S02]  /*6ab0*/  SEL R2, RZ, 0x1, P1 ;  /* 0x00000001ff027807 */ /* 0x000fe40000800000 */
[----:B------:R-:W-:Y:S02]  /*6ac0*/  SEL R15, R15, RZ, P1 ;  /* 0x000000ff0f0f7207 */ /* 0x000fe40000800000 */
[----:B------:R-:W-:-:S03]  /*6ad0*/  LOP3.LUT R6, R3, R2, RZ, 0x3c, !PT ;  /* 0x0000000203067212 */ /* 0x000fc600078e3cff */
[----:B------:R-:W-:Y:S01]  /*6ae0*/  IMAD R8, R15, 0x8, R0 ;  /* 0x000000080f087824 */ /* 0x000fe200078e0200 */
[----:B------:R-:W-:Y:S01]  /*6af0*/  SHF.L.U32 R5, R6, 0x1f, RZ ;  /* 0x0000001f06057819 */ /* 0x000fe200000006ff */
[----:B0-----:R-:W-:Y:S06]  /*6b00*/  @!P0 BRA `(.L_x_128) ;  /* 0x0000000800dc8947 */ /* 0x001fec0003800000 */
.L_x_153:
[----:B------:R-:W1:Y:S01]  /*6b10*/  SYNCS.PHASECHK.TRANS64.TRYWAIT P0, [R8+URZ], R5 ;  /* 0x00000005080075a7 */ /* 0x000e62000800017f */
[----:B------:R-:W-:-:S05]  /*6b20*/  VIADD R2, R15, 0x1 ;  /* 0x000000010f027836 */ /* 0x000fca0000000000 */
[----:B------:R-:W-:-:S04]  /*6b30*/  ISETP.NE.AND P1, PT, R2, 0x12, PT ;  /* 0x000000120200780c */ /* 0x000fc80003f25270 */
[----:B------:R-:W-:Y:S02]  /*6b40*/  SEL R3, RZ, 0x1, P1 ;  /* 0x00000001ff037807 */ /* 0x000fe40000800000 */
[----:B0-----:R-:W-:Y:S02]  /*6b50*/  SEL R7, R2, RZ, P1 ;  /* 0x000000ff02077207 */ /* 0x001fe40000800000 */
[----:B------:R-:W-:-:S03]  /*6b60*/  LOP3.LUT R6, R6, R3, RZ, 0x3c, !PT ;  /* 0x0000000306067212 */ /* 0x000fc600078e3cff */
[----:B------:R-:W-:Y:S01]  /*6b70*/  IMAD R9, R7, 0x8, R0 ;  /* 0x0000000807097824 */ /* 0x000fe200078e0200 */
[----:B------:R-:W-:Y:S01]  /*6b80*/  SHF.L.U32 R4, R6, 0x1f, RZ ;  /* 0x0000001f06047819 */ /* 0x000fe200000006ff */
[----:B-1----:R-:W-:Y:S06]  /*6b90*/  @!P0 BRA `(.L_x_129) ;  /* 0x0000000800cc8947 */ /* 0x002fec0003800000 */
.L_x_154:
[----:B------:R-:W1:Y:S01]  /*6ba0*/  SYNCS.PHASECHK.TRANS64.TRYWAIT P0, [R9+URZ], R4 ;  /* 0x00000004090075a7 */ /* 0x000e62000800017f */
[----:B------:R-:W-:-:S05]  /*6bb0*/  VIADD R2, R7, 0x1 ;  /* 0x0000000107027836 */ /* 0x000fca0000000000 */
[----:B------:R-:W-:-:S04]  /*6bc0*/  ISETP.NE.AND P1, PT, R2, 0x12, PT ;  /* 0x000000120200780c */ /* 0x000fc80003f25270 */
[----:B------:R-:W-:Y:S02]  /*6bd0*/  SEL R3, RZ, 0x1, P1 ;  /* 0x00000001ff037807 */ /* 0x000fe40000800000 */
[----:B------:R-:W-:Y:S02]  /*6be0*/  SEL R7, R2, RZ, P1 ;  /* 0x000000ff02077207 */ /* 0x000fe40000800000 */
[----:B------:R-:W-:-:S03]  /*6bf0*/  LOP3.LUT R6, R6, R3, RZ, 0x3c, !PT ;  /* 0x0000000306067212 */ /* 0x000fc600078e3cff */
[----:B0-----:R-:W-:Y:S01]  /*6c00*/  IMAD R8, R7, 0x8, R0 ;  /* 0x0000000807087824 */ /* 0x001fe200078e0200 */
[----:B------:R-:W-:Y:S01]  /*6c10*/  SHF.L.U32 R5, R6, 0x1f, RZ ;  /* 0x0000001f06057819 */ /* 0x000fe200000006ff */
[----:B-1----:R-:W-:Y:S06]  /*6c20*/  @!P0 BRA `(.L_x_130) ;  /* 0x0000000800bc8947 */ /* 0x002fec0003800000 */
.L_x_155:
        /* <DEDUP_REMOVED lines=9> */
.L_x_156:
        /* <DEDUP_REMOVED lines=9> */
.L_x_157:
        /* <DEDUP_REMOVED lines=9> */
.L_x_158:
        /* <DEDUP_REMOVED lines=9> */
.L_x_159:
        /* <DEDUP_REMOVED lines=9> */
.L_x_160:
        /* <DEDUP_REMOVED lines=9> */
.L_x_161:
        /* <DEDUP_REMOVED lines=9> */
.L_x_162:
        /* <DEDUP_REMOVED lines=9> */
.L_x_163:
        /* <DEDUP_REMOVED lines=9> */
.L_x_164:
        /* <DEDUP_REMOVED lines=9> */
.L_x_165:
        /* <DEDUP_REMOVED lines=9> */
.L_x_166:
        /* <DEDUP_REMOVED lines=9> */
.L_x_167:
[----:B------:R-:W1:Y:S01]  /*72f0*/  SYNCS.PHASECHK.TRANS64.TRYWAIT P0, [R8+URZ], R5 ;  /* 0x00000005080075a7 */ /* 0x000e62000800017f */
[----:B------:R-:W-:-:S05]  /*7300*/  VIADD R2, R7, 0x1 ;  /* 0x0000000107027836 */ /* 0x000fca0000000000 */
[----:B------:R-:W-:-:S04]  /*7310*/  ISETP.NE.AND P1, PT, R2, 0x12, PT ;  /* 0x000000120200780c */ /* 0x000fc80003f25270 */
[----:B------:R-:W-:Y:S02]  /*7320*/  SEL R3, RZ, 0x1, P1 ;  /* 0x00000001ff037807 */ /* 0x000fe40000800000 */
[----:B------:R-:W-:Y:S02]  /*7330*/  SEL R7, R2, RZ, P1 ;  /* 0x000000ff02077207 */ /* 0x000fe40000800000 */
[----:B0-----:R-:W-:-:S03]  /*7340*/  LOP3.LUT R9, R6, R3, RZ, 0x3c, !PT ;  /* 0x0000000306097212 */ /* 0x001fc600078e3cff */
[----:B------:R-:W-:Y:S01]  /*7350*/  IMAD R11, R7, 0x8, R0 ;  /* 0x00000008070b7824 */ /* 0x000fe200078e0200 */
[----:B------:R-:W-:Y:S01]  /*7360*/  SHF.L.U32 R6, R9, 0x1f, RZ ;  /* 0x0000001f09067819 */ /* 0x000fe200000006ff */
[----:B-1----:R-:W-:Y:S06]  /*7370*/  @!P0 BRA `(.L_x_143) ;  /* 0x0000000400ec8947 */ /* 0x002fec0003800000 */
.L_x_168:
[----:B------:R-:W1:Y:S01]  /*7380*/  SYNCS.PHASECHK.TRANS64.TRYWAIT P0, [R11+URZ], R6 ;  /* 0x000000060b0075a7 */ /* 0x000e62000800017f */
[----:B------:R-:W-:-:S05]  /*7390*/  VIADD R2, R7, 0x1 ;  /* 0x0000000107027836 */ /* 0x000fca0000000000 */
[----:B------:R-:W-:-:S04]  /*73a0*/  ISETP.NE.AND P1, PT, R2, 0x12, PT ;  /* 0x000000120200780c */ /* 0x000fc80003f25270 */
[----:B------:R-:W-:Y:S02]  /*73b0*/  SEL R4, RZ, 0x1, P1 ;  /* 0x00000001ff047807 */ /* 0x000fe40000800000 */
[----:B------:R-:W-:Y:S02]  /*73c0*/  SEL R3, R2, RZ, P1 ;  /* 0x000000ff02037207 */ /* 0x000fe40000800000 */
[----:B------:R-:W-:Y:S01]  /*73d0*/  LOP3.LUT R4, R9, R4, RZ, 0x3c, !PT ;  /* 0x0000000409047212 */ /* 0x000fe200078e3cff */
[----:B-1----:R-:W-:Y:S06]  /*73e0*/  @!P0 BRA `(.L_x_144) ;  /* 0x0000000400e48947 */ /* 0x002fec0003800000 */
.L_x_169:
[----:B------:R-:W-:Y:S01]  /*73f0*/  IMAD R3, R3, 0x8, R0 ;  /* 0x0000000803037824 */ /* 0x000fe200078e0200 */
[----:B------:R-:W-:-:S07]  /*7400*/  SHF.L.U32 R0, R4, 0x1f, RZ ;  /* 0x0000001f04007819 */ /* 0x000fce00000006ff */
.L_x_145:
[----:B--2---:R2:W3:Y:S02]  /*7410*/  SYNCS.PHASECHK.TRANS64.TRYWAIT P0, [R3+URZ], R0 ;  /* 0x00000000030075a7 */ /* 0x0044e4000800017f */
[----:B---3--:R-:W-:Y:S05]  /*7420*/  @!P0 NANOSLEEP.SYNCS 0x989680 ;  /* 0x009896800000895d */ /* 0x008fea0003900000 */
[----:B------:R-:W3:Y:S02]  /*7430*/  @!P0 SYNCS.PHASECHK.TRANS64 P0, [R3+URZ], R0 ;  /* 0x00000000030085a7 */ /* 0x000ee4000800007f */
[----:B---3--:R-:W-:Y:S05]  /*7440*/  @!P0 BRA `(.L_x_145) ;  /* 0xfffffffc00f08947 */ /* 0x008fea000383ffff */
.L_x_126:
[----:B------:R-:W-:Y:S05]  /*7450*/  BSYNC B0 ;  /* 0x0000000000007941 */ /* 0x000fea0003800000 */
.L_x_125:
[----:B------:R-:W-:Y:S05]  /*7460*/  EXIT ;  /* 0x000000000000794d */ /* 0x000fea0003800000 */
.L_x_22:
[----:B-1----:R-:W-:-:S04]  /*7470*/  IMAD.U32 R9, RZ, RZ, UR6 ;  /* 0x00000006ff097e24 */ /* 0x002fc8000f8e00ff */
[----:B------:R1:W3:Y:S03]  /*7480*/  SYNCS.PHASECHK.TRANS64.TRYWAIT P0, [R9+URZ], R8 ;  /* 0x00000008090075a7 */ /* 0x0002e6000800017f */
[----:B---3--:R-:W-:Y:S05]  /*7490*/  @!P0 NANOSLEEP.SYNCS 0x989680 ;  /* 0x009896800000895d */ /* 0x008fea0003900000 */
[----:B------:R-:W3:Y:S02]  /*74a0*/  @!P0 SYNCS.PHASECHK.TRANS64 P0, [R9+URZ], R8 ;  /* 0x00000008090085a7 */ /* 0x000ee4000800007f */
[----:B---3--:R-:W-:Y:S05]  /*74b0*/  @!P0 BRA `(.L_x_22) ;  /* 0xfffffffc00ec8947 */ /* 0x008fea000383ffff */
[----:B------:R-:W-:Y:S05]  /*74c0*/  BRA `(.L_x_21) ;  /* 0xffffffa000c87947 */ /* 0x000fea000383ffff */
.L_x_28:
[----:B-1----:R-:W-:-:S04]  /*74d0*/  IMAD.U32 R11, RZ, RZ, UR12 ;  /* 0x0000000cff0b7e24 */ /* 0x002fc8000f8e00ff */
[----:B------:R1:W3:Y:S03]  /*74e0*/  SYNCS.PHASECHK.TRANS64.TRYWAIT P0, [R11+URZ], R10 ;  /* 0x0000000a0b0075a7 */ /* 0x0002e6000800017f */
[----:B---3--:R-:W-:Y:S05]  /*74f0*/  @!P0 NANOSLEEP.SYNCS 0x989680 ;  /* 0x009896800000895d */ /* 0x008fea0003900000 */
[----:B------:R-:W3:Y:S02]  /*7500*/  @!P0 SYNCS.PHASECHK.TRANS64 P0, [R11+URZ], R10 ;  /* 0x0000000a0b0085a7 */ /* 0x000ee4000800007f */
[----:B---3--:R-:W-:Y:S05]  /*7510*/  @!P0 BRA `(.L_x_28) ;  /* 0xfffffffc00ec8947 */ /* 0x008fea000383ffff */
[----:B------:R-:W-:Y:S05]  /*7520*/  BRA `(.L_x_27) ;  /* 0xffffffa800507947 */ /* 0x000fea000383ffff */
.L_x_113:
[----:B------:R-:W-:Y:S01]  /*7530*/  BSSY B1, `(.L_x_146) ;  /* 0x0000006000017945 */ /* 0x000fe20003800000 */
[----:B------:R-:W-:-:S07]  /*7540*/  IMAD.MOV.U32 R7, RZ, RZ, -0x1 ;  /* 0xffffffffff077424 */ /* 0x000fce00078e00ff */
[----:B------:R-:W-:Y:S05]  /*7550*/  WARPSYNC.COLLECTIVE R7, `(.L_x_147) ;  /* 0x00000000070c7348 */ /* 0x000fea0003c00000 */
[----:B------:R-:W-:Y:S02]  /*7560*/  ELECT P0, UR62, PT ;  /* 0x00000000003e782f */ /* 0x000fe40003800000 */
[----:B------:R-:W-:Y:S01]  /*7570*/  MOV R7, UR62 ;  /* 0x0000003e00077c02 */ /* 0x000fe20008000f00 */
[----:B------:R-:W-:Y:S10]  /*7580*/  ENDCOLLECTIVE ;  /* 0x000000000000791b */ /* 0x000ff40003800000 */
.L_x_147:
[----:B------:R-:W-:Y:S05]  /*7590*/  BSYNC B1 ;  /* 0x0000000000017941 */ /* 0x000fea0003800000 */
.L_x_146:
[----:B------:R-:W-:Y:S05]  /*75a0*/  BRA `(.L_x_148) ;  /* 0xffffffe800487947 */ /* 0x000fea000383ffff */
.L_x_116:
[----:B0-----:R0:W1:Y:S02]  /*75b0*/  SYNCS.PHASECHK.TRANS64.TRYWAIT P0, [R21+URZ+0x90], R8 ;  /* 0x00009008150075a7 */ /* 0x001064000800017f */
[----:B-1----:R-:W-:Y:S05]  /*75c0*/  @!P0 NANOSLEEP.SYNCS 0x989680 ;  /* 0x009896800000895d */ /* 0x002fea0003900000 */
[----:B------:R-:W1:Y:S02]  /*75d0*/  @!P0 SYNCS.PHASECHK.TRANS64 P0, [R21+URZ+0x90], R8 ;  /* 0x00009008150085a7 */ /* 0x000e64000800007f */
[----:B-1----:R-:W-:Y:S05]  /*75e0*/  @!P0 BRA `(.L_x_116) ;  /* 0xfffffffc00f08947 */ /* 0x002fea000383ffff */
[----:B------:R-:W-:Y:S05]  /*75f0*/  BRA `(.L_x_149) ;  /* 0xffffffe800807947 */ /* 0x000fea000383ffff */
.L_x_124:
[----:B------:R-:W-:Y:S01]  /*7600*/  BSSY B0, `(.L_x_150) ;  /* 0x0000006000007945 */ /* 0x000fe20003800000 */
[----:B------:R-:W-:-:S07]  /*7610*/  IMAD.MOV.U32 R7, RZ, RZ, -0x1 ;  /* 0xffffffffff077424 */ /* 0x000fce00078e00ff */
[----:B------:R-:W-:Y:S05]  /*7620*/  WARPSYNC.COLLECTIVE R7, `(.L_x_151) ;  /* 0x00000000070c7348 */ /* 0x000fea0003c00000 */
[----:B------:R-:W-:Y:S02]  /*7630*/  ELECT P0, UR62, PT ;  /* 0x00000000003e782f */ /* 0x000fe40003800000 */
[----:B------:R-:W-:Y:S01]  /*7640*/  MOV R7, UR62 ;  /* 0x0000003e00077c02 */ /* 0x000fe20008000f00 */
[----:B------:R-:W-:Y:S10]  /*7650*/  ENDCOLLECTIVE ;  /* 0x000000000000791b */ /* 0x000ff40003800000 */
.L_x_151:
[----:B------:R-:W-:Y:S05]  /*7660*/  BSYNC B0 ;  /* 0x0000000000007941 */ /* 0x000fea0003800000 */
.L_x_150:
[----:B------:R-:W-:Y:S05]  /*7670*/  BRA `(.L_x_152) ;  /* 0xfffffff000d07947 */ /* 0x000fea000383ffff */
.L_x_128:
[----:B0-----:R0:W1:Y:S02]  /*7680*/  SYNCS.PHASECHK.TRANS64.TRYWAIT P0, [R7+URZ], R4 ;  /* 0x00000004070075a7 */ /* 0x001064000800017f */
[----:B-1----:R-:W-:Y:S05]  /*7690*/  @!P0 NANOSLEEP.SYNCS 0x989680 ;  /* 0x009896800000895d */ /* 0x002fea0003900000 */
[----:B------:R-:W1:Y:S02]  /*76a0*/  @!P0 SYNCS.PHASECHK.TRANS64 P0, [R7+URZ], R4 ;  /* 0x00000004070085a7 */ /* 0x000e64000800007f */
[----:B-1----:R-:W-:Y:S05]  /*76b0*/  @!P0 BRA `(.L_x_128) ;  /* 0xfffffffc00f08947 */ /* 0x002fea000383ffff */
[----:B------:R-:W-:Y:S05]  /*76c0*/  BRA `(.L_x_153) ;  /* 0xfffffff400107947 */ /* 0x000fea000383ffff */
.L_x_129:
[----:B0-----:R0:W1:Y:S02]  /*76d0*/  SYNCS.PHASECHK.TRANS64.TRYWAIT P0, [R8+URZ], R5 ;  /* 0x00000005080075a7 */ /* 0x001064000800017f */
[----:B-1----:R-:W-:Y:S05]  /*76e0*/  @!P0 NANOSLEEP.SYNCS 0x989680 ;  /* 0x009896800000895d */ /* 0x002fea0003900000 */
[----:B------:R-:W1:Y:S02]  /*76f0*/  @!P0 SYNCS.PHASECHK.TRANS64 P0, [R8+URZ], R5 ;  /* 0x00000005080085a7 */ /* 0x000e64000800007f */
[----:B-1----:R-:W-:Y:S05]  /*7700*/  @!P0 BRA `(.L_x_129) ;  /* 0xfffffffc00f08947 */ /* 0x002fea000383ffff */
[----:B------:R-:W-:Y:S05]  /*7710*/  BRA `(.L_x_154) ;  /* 0xfffffff400207947 */ /* 0x000fea000383ffff */
.L_x_130:
[----:B0-----:R0:W1:Y:S02]  /*7720*/  SYNCS.PHASECHK.TRANS64.TRYWAIT P0, [R9+URZ], R4 ;  /* 0x00000004090075a7 */ /* 0x001064000800017f */
[----:B-1----:R-:W-:Y:S05]  /*7730*/  @!P0 NANOSLEEP.SYNCS 0x989680 ;  /* 0x009896800000895d */ /* 0x002fea0003900000 */
[----:B------:R-:W1:Y:S02]  /*7740*/  @!P0 SYNCS.PHASECHK.TRANS64 P0, [R9+URZ], R4 ;  /* 0x00000004090085a7 */ /* 0x000e64000800007f */
[----:B-1----:R-:W-:Y:S05]  /*7750*/  @!P0 BRA `(.L_x_130) ;  /* 0xfffffffc00f08947 */ /* 0x002fea000383ffff */
[----:B------:R-:W-:Y:S05]  /*7760*/  BRA `(.L_x_155) ;  /* 0xfffffff400307947 */ /* 0x000fea000383ffff */
.L_x_131:
[----:B0-----:R0:W1:Y:S02]  /*7770*/  SYNCS.PHASECHK.TRANS64.TRYWAIT P0, [R8+URZ], R5 ;  /* 0x00000005080075a7 */ /* 0x001064000800017f */
[----:B-1----:R-:W-:Y:S05]  /*7780*/  @!P0 NANOSLEEP.SYNCS 0x989680 ;  /* 0x009896800000895d */ /* 0x002fea0003900000 */
[----:B------:R-:W1:Y:S02]  /*7790*/  @!P0 SYNCS.PHASECHK.TRANS64 P0, [R8+URZ], R5 ;  /* 0x00000005080085a7 */ /* 0x000e64000800007f */
[----:B-1----:R-:W-:Y:S05]  /*77a0*/  @!P0 BRA `(.L_x_131) ;  /* 0xfffffffc00f08947 */ /* 0x002fea000383ffff */
[----:B------:R-:W-:Y:S05]  /*77b0*/  BRA `(.L_x_156) ;  /* 0xfffffff400407947 */ /* 0x000fea000383ffff */
.L_x_132:
[----:B0-----:R0:W1:Y:S02]  /*77c0*/  SYNCS.PHASECHK.TRANS64.TRYWAIT P0, [R9+URZ], R4 ;  /* 0x00000004090075a7 */ /* 0x001064000800017f */
[----:B-1----:R-:W-:Y:S05]  /*77d0*/  @!P0 NANOSLEEP.SYNCS 0x989680 ;  /* 0x009896800000895d */ /* 0x002fea0003900000 */
[----:B------:R-:W1:Y:S02]  /*77e0*/  @!P0 SYNCS.PHASECHK.TRANS64 P0, [R9+URZ], R4 ;  /* 0x00000004090085a7 */ /* 0x000e64000800007f */
[----:B-1----:R-:W-:Y:S05]  /*77f0*/  @!P0 BRA `(.L_x_132) ;  /* 0xfffffffc00f08947 */ /* 0x002fea000383ffff */
[----:B------:R-:W-:Y:S05]  /*7800*/  BRA `(.L_x_157) ;  /* 0xfffffff400507947 */ /* 0x000fea000383ffff */
.L_x_133:
[----:B0-----:R0:W1:Y:S02]  /*7810*/  SYNCS.PHASECHK.TRANS64.TRYWAIT P0, [R8+URZ], R5 ;  /* 0x00000005080075a7 */ /* 0x001064000800017f */
[----:B-1----:R-:W-:Y:S05]  /*7820*/  @!P0 NANOSLEEP.SYNCS 0x989680 ;  /* 0x009896800000895d */ /* 0x002fea0003900000 */
[----:B------:R-:W1:Y:S02]  /*7830*/  @!P0 SYNCS.PHASECHK.TRANS64 P0, [R8+URZ], R5 ;  /* 0x00000005080085a7 */ /* 0x000e64000800007f */
[----:B-1----:R-:W-:Y:S05]  /*7840*/  @!P0 BRA `(.L_x_133) ;  /* 0xfffffffc00f08947 */ /* 0x002fea000383ffff */
[----:B------:R-:W-:Y:S05]  /*7850*/  BRA `(.L_x_158) ;  /* 0xfffffff400607947 */ /* 0x000fea000383ffff */
.L_x_134:
[----:B0-----:R0:W1:Y:S02]  /*7860*/  SYNCS.PHASECHK.TRANS64.TRYWAIT P0, [R9+URZ], R4 ;  /* 0x00000004090075a7 */ /* 0x001064000800017f */
[----:B-1----:R-:W-:Y:S05]  /*7870*/  @!P0 NANOSLEEP.SYNCS 0x989680 ;  /* 0x009896800000895d */ /* 0x002fea0003900000 */
[----:B------:R-:W1:Y:S02]  /*7880*/  @!P0 SYNCS.PHASECHK.TRANS64 P0, [R9+URZ], R4 ;  /* 0x00000004090085a7 */ /* 0x000e64000800007f */
[----:B-1----:R-:W-:Y:S05]  /*7890*/  @!P0 BRA `(.L_x_134) ;  /* 0xfffffffc00f08947 */ /* 0x002fea000383ffff */
[----:B------:R-:W-:Y:S05]  /*78a0*/  BRA `(.L_x_159) ;  /* 0xfffffff400707947 */ /* 0x000fea000383ffff */
.L_x_135:
[----:B0-----:R0:W1:Y:S02]  /*78b0*/  SYNCS.PHASECHK.TRANS64.TRYWAIT P0, [R8+URZ], R5 ;  /* 0x00000005080075a7 */ /* 0x001064000800017f */
[----:B-1----:R-:W-:Y:S05]  /*78c0*/  @!P0 NANOSLEEP.SYNCS 0x989680 ;  /* 0x009896800000895d */ /* 0x002fea0003900000 */
[----:B------:R-:W1:Y:S02]  /*78d0*/  @!P0 SYNCS.PHASECHK.TRANS64 P0, [R8+URZ], R5 ;  /* 0x00000005080085a7 */ /* 0x000e64000800007f */
[----:B-1----:R-:W-:Y:S05]  /*78e0*/  @!P0 BRA `(.L_x_135) ;  /* 0xfffffffc00f08947 */ /* 0x002fea000383ffff */
[----:B------:R-:W-:Y:S05]  /*78f0*/  BRA `(.L_x_160) ;  /* 0xfffffff400807947 */ /* 0x000fea000383ffff */
.L_x_136:
[----:B0-----:R0:W1:Y:S02]  /*7900*/  SYNCS.PHASECHK.TRANS64.TRYWAIT P0, [R9+URZ], R4 ;  /* 0x00000004090075a7 */ /* 0x001064000800017f */
[----:B-1----:R-:W-:Y:S05]  /*7910*/  @!P0 NANOSLEEP.SYNCS 0x989680 ;  /* 0x009896800000895d */ /* 0x002fea0003900000 */
[----:B------:R-:W1:Y:S02]  /*7920*/  @!P0 SYNCS.PHASECHK.TRANS64 P0, [R9+URZ], R4 ;  /* 0x00000004090085a7 */ /* 0x000e64000800007f */
[----:B-1----:R-:W-:Y:S05]  /*7930*/  @!P0 BRA `(.L_x_136) ;  /* 0xfffffffc00f08947 */ /* 0x002fea000383ffff */
[----:B------:R-:W-:Y:S05]  /*7940*/  BRA `(.L_x_161) ;  /* 0xfffffff400907947 */ /* 0x000fea000383ffff */
.L_x_137:
[----:B0-----:R0:W1:Y:S02]  /*7950*/  SYNCS.PHASECHK.TRANS64.TRYWAIT P0, [R8+URZ], R5 ;  /* 0x00000005080075a7 */ /* 0x001064000800017f */
[----:B-1----:R-:W-:Y:S05]  /*7960*/  @!P0 NANOSLEEP.SYNCS 0x989680 ;  /* 0x009896800000895d */ /* 0x002fea0003900000 */
[----:B------:R-:W1:Y:S02]  /*7970*/  @!P0 SYNCS.PHASECHK.TRANS64 P0, [R8+URZ], R5 ;  /* 0x00000005080085a7 */ /* 0x000e64000800007f */
[----:B-1----:R-:W-:Y:S05]  /*7980*/  @!P0 BRA `(.L_x_137) ;  /* 0xfffffffc00f08947 */ /* 0x002fea000383ffff */
[----:B------:R-:W-:Y:S05]  /*7990*/  BRA `(.L_x_162) ;  /* 0xfffffff400a07947 */ /* 0x000fea000383ffff */
.L_x_138:
[----:B0-----:R0:W1:Y:S02]  /*79a0*/  SYNCS.PHASECHK.TRANS64.TRYWAIT P0, [R9+URZ], R4 ;  /* 0x00000004090075a7 */ /* 0x001064000800017f */
[----:B-1----:R-:W-:Y:S05]  /*79b0*/  @!P0 NANOSLEEP.SYNCS 0x989680 ;  /* 0x009896800000895d */ /* 0x002fea0003900000 */
[----:B------:R-:W1:Y:S02]  /*79c0*/  @!P0 SYNCS.PHASECHK.TRANS64 P0, [R9+URZ], R4 ;  /* 0x00000004090085a7 */ /* 0x000e64000800007f */
[----:B-1----:R-:W-:Y:S05]  /*79d0*/  @!P0 BRA `(.L_x_138) ;  /* 0xfffffffc00f08947 */ /* 0x002fea000383ffff */
[----:B------:R-:W-:Y:S05]  /*79e0*/  BRA `(.L_x_163) ;  /* 0xfffffff400b07947 */ /* 0x000fea000383ffff */
.L_x_139:
[----:B0-----:R0:W1:Y:S02]  /*79f0*/  SYNCS.PHASECHK.TRANS64.TRYWAIT P0, [R8+URZ], R5 ;  /* 0x00000005080075a7 */ /* 0x001064000800017f */
[----:B-1----:R-:W-:Y:S05]  /*7a00*/  @!P0 NANOSLEEP.SYNCS 0x989680 ;  /* 0x009896800000895d */ /* 0x002fea0003900000 */
[----:B------:R-:W1:Y:S02]  /*7a10*/  @!P0 SYNCS.PHASECHK.TRANS64 P0, [R8+URZ], R5 ;  /* 0x00000005080085a7 */ /* 0x000e64000800007f */
[----:B-1----:R-:W-:Y:S05]  /*7a20*/  @!P0 BRA `(.L_x_139) ;  /* 0xfffffffc00f08947 */ /* 0x002fea000383ffff */
[----:B------:R-:W-:Y:S05]  /*7a30*/  BRA `(.L_x_164) ;  /* 0xfffffff400c07947 */ /* 0x000fea000383ffff */
.L_x_140:
[----:B0-----:R0:W1:Y:S02]  /*7a40*/  SYNCS.PHASECHK.TRANS64.TRYWAIT P0, [R9+URZ], R4 ;  /* 0x00000004090075a7 */ /* 0x001064000800017f */
[----:B-1----:R-:W-:Y:S05]  /*7a50*/  @!P0 NANOSLEEP.SYNCS 0x989680 ;  /* 0x009896800000895d */ /* 0x002fea0003900000 */
[----:B------:R-:W1:Y:S02]  /*7a60*/  @!P0 SYNCS.PHASECHK.TRANS64 P0, [R9+URZ], R4 ;  /* 0x00000004090085a7 */ /* 0x000e64000800007f */
[----:B-1----:R-:W-:Y:S05]  /*7a70*/  @!P0 BRA `(.L_x_140) ;  /* 0xfffffffc00f08947 */ /* 0x002fea000383ffff */
[----:B------:R-:W-:Y:S05]  /*7a80*/  BRA `(.L_x_165) ;  /* 0xfffffff400d07947 */ /* 0x000fea000383ffff */
.L_x_141:
[----:B0-----:R0:W1:Y:S02]  /*7a90*/  SYNCS.PHASECHK.TRANS64.TRYWAIT P0, [R8+URZ], R5 ;  /* 0x00000005080075a7 */ /* 0x001064000800017f */
[----:B-1----:R-:W-:Y:S05]  /*7aa0*/  @!P0 NANOSLEEP.SYNCS 0x989680 ;  /* 0x009896800000895d */ /* 0x002fea0003900000 */
[----:B------:R-:W1:Y:S02]  /*7ab0*/  @!P0 SYNCS.PHASECHK.TRANS64 P0, [R8+URZ], R5 ;  /* 0x00000005080085a7 */ /* 0x000e64000800007f */
[----:B-1----:R-:W-:Y:S05]  /*7ac0*/  @!P0 BRA `(.L_x_141) ;  /* 0xfffffffc00f08947 */ /* 0x002fea000383ffff */
[----:B------:R-:W-:Y:S05]  /*7ad0*/  BRA `(.L_x_166) ;  /* 0xfffffff400e07947 */ /* 0x000fea000383ffff */
.L_x_142:
[----:B0-----:R0:W1:Y:S02]  /*7ae0*/  SYNCS.PHASECHK.TRANS64.TRYWAIT P0, [R9+URZ], R4 ;  /* 0x00000004090075a7 */ /* 0x001064000800017f */
[----:B-1----:R-:W-:Y:S05]  /*7af0*/  @!P0 NANOSLEEP.SYNCS 0x989680 ;  /* 0x009896800000895d */ /* 0x002fea0003900000 */
[----:B------:R-:W1:Y:S02]  /*7b00*/  @!P0 SYNCS.PHASECHK.TRANS64 P0, [R9+URZ], R4 ;  /* 0x00000004090085a7 */ /* 0x000e64000800007f */
[----:B-1----:R-:W-:Y:S05]  /*7b10*/  @!P0 BRA `(.L_x_142) ;  /* 0xfffffffc00f08947 */ /* 0x002fea000383ffff */
[----:B------:R-:W-:Y:S05]  /*7b20*/  BRA `(.L_x_167) ;  /* 0xfffffff400f07947 */ /* 0x000fea000383ffff */
.L_x_143:
[----:B0-----:R0:W1:Y:S02]  /*7b30*/  SYNCS.PHASECHK.TRANS64.TRYWAIT P0, [R8+URZ], R5 ;  /* 0x00000005080075a7 */ /* 0x001064000800017f */
[----:B-1----:R-:W-:Y:S05]  /*7b40*/  @!P0 NANOSLEEP.SYNCS 0x989680 ;  /* 0x009896800000895d */ /* 0x002fea0003900000 */
[----:B------:R-:W1:Y:S02]  /*7b50*/  @!P0 SYNCS.PHASECHK.TRANS64 P0, [R8+URZ], R5 ;  /* 0x00000005080085a7 */ /* 0x000e64000800007f */
[----:B-1----:R-:W-:Y:S05]  /*7b60*/  @!P0 BRA `(.L_x_143) ;  /* 0xfffffffc00f08947 */ /* 0x002fea000383ffff */
[----:B------:R-:W-:Y:S05]  /*7b70*/  BRA `(.L_x_168) ;  /* 0xfffffff800007947 */ /* 0x000fea000383ffff */
.L_x_144:
[----:B-1----:R1:W2:Y:S02]  /*7b80*/  SYNCS.PHASECHK.TRANS64.TRYWAIT P0, [R11+URZ], R6 ;  /* 0x000000060b0075a7 */ /* 0x0022a4000800017f */
[----:B--2---:R-:W-:Y:S05]  /*7b90*/  @!P0 NANOSLEEP.SYNCS 0x989680 ;  /* 0x009896800000895d */ /* 0x004fea0003900000 */
[----:B------:R-:W2:Y:S02]  /*7ba0*/  @!P0 SYNCS.PHASECHK.TRANS64 P0, [R11+URZ], R6 ;  /* 0x000000060b0085a7 */ /* 0x000ea4000800007f */
[----:B--2---:R-:W-:Y:S05]  /*7bb0*/  @!P0 BRA `(.L_x_144) ;  /* 0xfffffffc00f08947 */ /* 0x004fea000383ffff */
[----:B------:R-:W-:Y:S05]  /*7bc0*/  BRA `(.L_x_169) ;  /* 0xfffffff800087947 */ /* 0x000fea000383ffff */
.L_x_170:
[----:B------:R-:W-:-:S00]  /*7bd0*/  BRA `(.L_x_170) ;  /* 0xfffffffc00fc7947 */ /* 0x000fc0000383ffff */
[----:B------:R-:W-:-:S00]  /*7be0*/  NOP ;  /* 0x0000000000007918 */ /* 0x000fc00000000000 */
        /* <DEDUP_REMOVED lines=9> */
.L_x_171:


//--------------------- .nv.shared._ZN7cutlass13device_kernelINS_4gemm6kernel13GemmUniversalIN4cute5tupleIJiiiiEEENS1_10collective13CollectiveMmaINS1_37MainloopSm90TmaGmmaWarpSpecializedFP8ILi18ENS5_IJNS4_1CILi2EEENSA_ILi1EEESC_EEENS1_35KernelTmaWarpSpecializedCooperativeEEENS5_IJNSA_ILi128EEENSA_ILi64EEESH_EEENS_12float_e5m2_tENS5_IJlSC_lEEESJ_SK_NS4_8TiledMMAINS4_8MMA_AtomIJNS4_4SM904GMMA30MMA_64x64x32_F32E5M2E5M2_SS_TNILNSO_7ScaleInE1ELSQ_1EEEEEENS4_6LayoutISD_NS5_IJSC_NSA_ILi0EEESU_EEEEENS5_IJNS4_10UnderscoreESX_SX_EEEEENS4_13SM90_TMA_LOADENS4_14ComposedLayoutINS4_7SwizzleILi2ELi4ELi3EEENS4_18smem_ptr_flag_bitsILi8EEENST_INS5_IJNSA_ILi8EEESH_EEENS5_IJSH_SC_EEEEEEEvNS4_8identityENS4_23SM90_TMA_LOAD_MULTICASTES1A_vS1B_EENS_8epilogue10collective6detail29Sm90TmaWarpSpecializedAdapterINS1F_15DefaultEpilogueISJ_SK_SK_NS1E_6thread17LinearCombinationISJ_Li1EffLNS1J_9ScaleType4KindE0ELNS_15FloatRoundStyleE2ESJ_EENS1_15EpilogueDefaultEEEEEvvEEEEvNT_6ParamsE --------------------------
	.section	.nv.shared._ZN7cutlass13device_kernelINS_4gemm6kernel13GemmUniversalIN4cute5tupleIJiiiiEEENS1_10collective13CollectiveMmaINS1_37MainloopSm90TmaGmmaWarpSpecializedFP8ILi18ENS5_IJNS4_1CILi2EEENSA_ILi1EEESC_EEENS1_35KernelTmaWarpSpecializedCooperativeEEENS5_IJNSA_ILi128EEENSA_ILi64EEESH_EEENS_12float_e5m2_tENS5_IJlSC_lEEESJ_SK_NS4_8TiledMMAINS4_8MMA_AtomIJNS4_4SM904GMMA30MMA_64x64x32_F32E5M2E5M2_SS_TNILNSO_7ScaleInE1ELSQ_1EEEEEENS4_6LayoutISD_NS5_IJSC_NSA_ILi0EEESU_EEEEENS5_IJNS4_10UnderscoreESX_SX_EEEEENS4_13SM90_TMA_LOADENS4_14ComposedLayoutINS4_7SwizzleILi2ELi4ELi3EEENS4_18smem_ptr_flag_bitsILi8EEENST_INS5_IJNSA_ILi8EEESH_EEENS5_IJSH_SC_EEEEEEEvNS4_8identityENS4_23SM90_TMA_LOAD_MULTICASTES1A_vS1B_EENS_8epilogue10collective6detail29Sm90TmaWarpSpecializedAdapterINS1F_15DefaultEpilogueISJ_SK_SK_NS1E_6thread17LinearCombinationISJ_Li1EffLNS1J_9ScaleType4KindE0ELNS_15FloatRoundStyleE2ESJ_EENS1_15EpilogueDefaultEEEEEvvEEEEvNT_6ParamsE,"aw",@nobits
	.sectionflags	@""
	.align	16
	.zero		1024


//--------------------- .nv.shared.reserved.0     --------------------------
	.section	.nv.shared.reserved.0,"aw",@nobits
	.weak		__nv_reservedSMEM_offset_0_alias
	.size		__nv_reservedSMEM_offset_0_alias, 0, 0
	.other		__nv_reservedSMEM_offset_0_alias,@"STO_CUDA_RESERVED_SHARED STV_DEFAULT"
__nv_reservedSMEM_offset_0_alias:
	.zero		0


//--------------------- .nv.global                --------------------------
	.section	.nv.global,"aw",@nobits
.nv.global:
	.type		_ZN39_INTERNAL_8d0f3118_4_k_cu_b07153ab_51774cute1_E,@object
	.size		_ZN39_INTERNAL_8d0f3118_4_k_cu_b07153ab_51774cute1_E,(_ZN39_INTERNAL_8d0f3118_4_k_cu_b07153ab_51774cuda3std3__45__cpo6cbeginE - _ZN39_INTERNAL_8d0f3118_4_k_cu_b07153ab_51774cute1_E)
_ZN39_INTERNAL_8d0f3118_4_k_cu_b07153ab_51774cute1_E:
	.zero		1
	.type		_ZN39_INTERNAL_8d0f3118_4_k_cu_b07153ab_51774cuda3std3__45__cpo6cbeginE,@object
	.size		_ZN39_INTERNAL_8d0f3118_4_k_cu_b07153ab_51774cuda3std3__45__cpo6cbeginE,(_ZN39_INTERNAL_8d0f3118_4_k_cu_b07153ab_51774cuda3std3__48in_placeE - _ZN39_INTERNAL_8d0f3118_4_k_cu_b07153ab_51774cuda3std3__45__cpo6cbeginE)
_ZN39_INTERNAL_8d0f3118_4_k_cu_b07153ab_51774cuda3std3__45__cpo6cbeginE:
	.zero		1
	.type		_ZN39_INTERNAL_8d0f3118_4_k_cu_b07153ab_51774cuda3std3__48in_placeE,@object
	.size		_ZN39_INTERNAL_8d0f3118_4_k_cu_b07153ab_51774cuda3std3__48in_placeE,(_ZN39_INTERNAL_8d0f3118_4_k_cu_b07153ab_51774cuda3std6ranges3__45__cpo9iter_moveE - _ZN39_INTERNAL_8d0f3118_4_k_cu_b07153ab_51774cuda3std3__48in_placeE)
_ZN39_INTERNAL_8d0f3118_4_k_cu_b07153ab_51774cuda3std3__48in_placeE:
	.zero		1
	.type		_ZN39_INTERNAL_8d0f3118_4_k_cu_b07153ab_51774cuda3std6ranges3__45__cpo9iter_moveE,@object
	.size		_ZN39_INTERNAL_8d0f3118_4_k_cu_b07153ab_51774cuda3std6ranges3__45__cpo9iter_moveE,(_ZN39_INTERNAL_8d0f3118_4_k_cu_b07153ab_51774cuda3std3__45__cpo5beginE - _ZN39_INTERNAL_8d0f3118_4_k_cu_b07153ab_51774cuda3std6ranges3__45__cpo9iter_moveE)
_ZN39_INTERNAL_8d0f3118_4_k_cu_b07153ab_51774cuda3std6ranges3__45__cpo9iter_moveE:
	.zero		1
	.type		_ZN39_INTERNAL_8d0f3118_4_k_cu_b07153ab_51774cuda3std3__45__cpo5beginE,@object
	.size		_ZN39_INTERNAL_8d0f3118_4_k_cu_b07153ab_51774cuda3std3__45__cpo5beginE,(_ZN39_INTERNAL_8d0f3118_4_k_cu_b07153ab_51774cuda3std3__441_GLOBAL__N__8d0f3118_4_k_cu_b07153ab_51776ignoreE - _ZN39_INTERNAL_8d0f3118_4_k_cu_b07153ab_51774cuda3std3__45__cpo5beginE)
_ZN39_INTERNAL_8d0f3118_4_k_cu_b07153ab_51774cuda3std3__45__cpo5beginE:
	.zero		1
	.type		_ZN39_INTERNAL_8d0f3118_4_k_cu_b07153ab_51774cuda3std3__441_GLOBAL__N__8d0f3118_4_k_cu_b07153ab_51776ignoreE,@object
	.size		_ZN39_INTERNAL_8d0f3118_4_k_cu_b07153ab_51774cuda3std3__441_GLOBAL__N__8d0f3118_4_k_cu_b07153ab_51776ignoreE,(_ZN39_INTERNAL_8d0f3118_4_k_cu_b07153ab_51774cute7productE - _ZN39_INTERNAL_8d0f3118_4_k_cu_b07153ab_51774cuda3std3__441_GLOBAL__N__8d0f3118_4_k_cu_b07153ab_51776ignoreE)
_ZN39_INTERNAL_8d0f3118_4_k_cu_b07153ab_51774cuda3std3__441_GLOBAL__N__8d0f3118_4_k_cu_b07153ab_51776ignoreE:
	.zero		1
	.type		_ZN39_INTERNAL_8d0f3118_4_k_cu_b07153ab_51774cute7productE,@object
	.size		_ZN39_INTERNAL_8d0f3118_4_k_cu_b07153ab_51774cute7productE,(_ZN39_INTERNAL_8d0f3118_4_k_cu_b07153ab_51774cuda3std3__45__cpo3endE - _ZN39_INTERNAL_8d0f3118_4_k_cu_b07153ab_51774cute7productE)
_ZN39_INTERNAL_8d0f3118_4_k_cu_b07153ab_51774cute7productE:
	.zero		1
	.type		_ZN39_INTERNAL_8d0f3118_4_k_cu_b07153ab_51774cuda3std3__45__cpo3endE,@object
	.size		_ZN39_INTERNAL_8d0f3118_4_k_cu_b07153ab_51774cuda3std3__45__cpo3endE,(_ZN39_INTERNAL_8d0f3118_4_k_cu_b07153ab_51774cuda3std3__419piecewise_constructE - _ZN39_INTERNAL_8d0f3118_4_k_cu_b07153ab_51774cuda3std3__45__cpo3endE)
_ZN39_INTERNAL_8d0f3118_4_k_cu_b07153ab_51774cuda3std3__45__cpo3endE:
	.zero		1
	.type		_ZN39_INTERNAL_8d0f3118_4_k_cu_b07153ab_51774cuda3std3__419piecewise_constructE,@object
	.size		_ZN39_INTERNAL_8d0f3118_4_k_cu_b07153ab_51774cuda3std3__419piecewise_constructE,(_ZN39_INTERNAL_8d0f3118_4_k_cu_b07153ab_51774cuda3std3__45__cpo4cendE - _ZN39_INTERNAL_8d0f3118_4_k_cu_b07153ab_51774cuda3std3__419piecewise_constructE)
_ZN39_INTERNAL_8d0f3118_4_k_cu_b07153ab_51774cuda3std3__419piecewise_constructE:
	.zero		1
	.type		_ZN39_INTERNAL_8d0f3118_4_k_cu_b07153ab_51774cuda3std3__45__cpo4cendE,@object
	.size		_ZN39_INTERNAL_8d0f3118_4_k_cu_b07153ab_51774cuda3std3__45__cpo4cendE,(_ZN39_INTERNAL_8d0f3118_4_k_cu_b07153ab_51774cuda3std6ranges3__45__cpo4swapE - _ZN39_INTERNAL_8d0f3118_4_k_cu_b07153ab_51774cuda3std3__45__cpo4cendE)
_ZN39_INTERNAL_8d0f3118_4_k_cu_b07153ab_51774cuda3std3__45__cpo4cendE:
	.zero		1
	.type		_ZN39_INTERNAL_8d0f3118_4_k_cu_b07153ab_51774cuda3std6ranges3__45__cpo4swapE,@object
	.size		_ZN39_INTERNAL_8d0f3118_4_k_cu_b07153ab_51774cuda3std6ranges3__45__cpo4swapE,(.L_7 - _ZN39_INTERNAL_8d0f3118_4_k_cu_b07153ab_51774cuda3std6ranges3__45__cpo4swapE)
_ZN39_INTERNAL_8d0f3118_4_k_cu_b07153ab_51774cuda3std6ranges3__45__cpo4swapE:
	.zero		1
.L_7:


//--------------------- .nv.constant0._ZN7cutlass13device_kernelINS_4gemm6kernel13GemmUniversalIN4cute5tupleIJiiiiEEENS1_10collective13CollectiveMmaINS1_37MainloopSm90TmaGmmaWarpSpecializedFP8ILi18ENS5_IJNS4_1CILi2EEENSA_ILi1EEESC_EEENS1_35KernelTmaWarpSpecializedCooperativeEEENS5_IJNSA_ILi128EEENSA_ILi64EEESH_EEENS_12float_e5m2_tENS5_IJlSC_lEEESJ_SK_NS4_8TiledMMAINS4_8MMA_AtomIJNS4_4SM904GMMA30MMA_64x64x32_F32E5M2E5M2_SS_TNILNSO_7ScaleInE1ELSQ_1EEEEEENS4_6LayoutISD_NS5_IJSC_NSA_ILi0EEESU_EEEEENS5_IJNS4_10UnderscoreESX_SX_EEEEENS4_13SM90_TMA_LOADENS4_14ComposedLayoutINS4_7SwizzleILi2ELi4ELi3EEENS4_18smem_ptr_flag_bitsILi8EEENST_INS5_IJNSA_ILi8EEESH_EEENS5_IJSH_SC_EEEEEEEvNS4_8identityENS4_23SM90_TMA_LOAD_MULTICASTES1A_vS1B_EENS_8epilogue10collective6detail29Sm90TmaWarpSpecializedAdapterINS1F_15DefaultEpilogueISJ_SK_SK_NS1E_6thread17LinearCombinationISJ_Li1EffLNS1J_9ScaleType4KindE0ELNS_15FloatRoundStyleE2ESJ_EENS1_15EpilogueDefaultEEEEEvvEEEEvNT_6ParamsE --------------------------
	.section	.nv.constant0._ZN7cutlass13device_kernelINS_4gemm6kernel13GemmUniversalIN4cute5tupleIJiiiiEEENS1_10collective13CollectiveMmaINS1_37MainloopSm90TmaGmmaWarpSpecializedFP8ILi18ENS5_IJNS4_1CILi2EEENSA_ILi1EEESC_EEENS1_35KernelTmaWarpSpecializedCooperativeEEENS5_IJNSA_ILi128EEENSA_ILi64EEESH_EEENS_12float_e5m2_tENS5_IJlSC_lEEESJ_SK_NS4_8TiledMMAINS4_8MMA_AtomIJNS4_4SM904GMMA30MMA_64x64x32_F32E5M2E5M2_SS_TNILNSO_7ScaleInE1ELSQ_1EEEEEENS4_6LayoutISD_NS5_IJSC_NSA_ILi0EEESU_EEEEENS5_IJNS4_10UnderscoreESX_SX_EEEEENS4_13SM90_TMA_LOADENS4_14ComposedLayoutINS4_7SwizzleILi2ELi4ELi3EEENS4_18smem_ptr_flag_bitsILi8EEENST_INS5_IJNSA_ILi8EEESH_EEENS5_IJSH_SC_EEEEEEEvNS4_8identityENS4_23SM90_TMA_LOAD_MULTICASTES1A_vS1B_EENS_8epilogue10collective6detail29Sm90TmaWarpSpecializedAdapterINS1F_15DefaultEpilogueISJ_SK_SK_NS1E_6thread17LinearCombinationISJ_Li1EffLNS1J_9ScaleType4KindE0ELNS_15FloatRoundStyleE2ESJ_EENS1_15EpilogueDefaultEEEEEvvEEEEvNT_6ParamsE,"a",@progbits
	.sectionflags	@""
	.align	4
.nv.constant0._ZN7cutlass13device_kernelINS_4gemm6kernel13GemmUniversalIN4cute5tupleIJiiiiEEENS1_10collective13CollectiveMmaINS1_37MainloopSm90TmaGmmaWarpSpecializedFP8ILi18ENS5_IJNS4_1CILi2EEENSA_ILi1EEESC_EEENS1_35KernelTmaWarpSpecializedCooperativeEEENS5_IJNSA_ILi128EEENSA_ILi64EEESH_EEENS_12float_e5m2_tENS5_IJlSC_lEEESJ_SK_NS4_8TiledMMAINS4_8MMA_AtomIJNS4_4SM904GMMA30MMA_64x64x32_F32E5M2E5M2_SS_TNILNSO_7ScaleInE1ELSQ_1EEEEEENS4_6LayoutISD_NS5_IJSC_NSA_ILi0EEESU_EEEEENS5_IJNS4_10UnderscoreESX_SX_EEEEENS4_13SM90_TMA_LOADENS4_14ComposedLayoutINS4_7SwizzleILi2ELi4ELi3EEENS4_18smem_ptr_flag_bitsILi8EEENST_INS5_IJNSA_ILi8EEESH_EEENS5_IJSH_SC_EEEEEEEvNS4_8identityENS4_23SM90_TMA_LOAD_MULTICASTES1A_vS1B_EENS_8epilogue10collective6detail29Sm90TmaWarpSpecializedAdapterINS1F_15DefaultEpilogueISJ_SK_SK_NS1E_6thread17LinearCombinationISJ_Li1EffLNS1J_9ScaleType4KindE0ELNS_15FloatRoundStyleE2ESJ_EENS1_15EpilogueDefaultEEEEEvvEEEEvNT_6ParamsE:
	.zero		1664


//--------------------- SYMBOLS --------------------------

	.type		.nv.reservedSmem.offset0,@object
	.size		.nv.reservedSmem.offset0,0x4
